//
// Generated by NVIDIA NVVM Compiler
//
// Compiler Build ID: CL-36424714
// Cuda compilation tools, release 13.0, V13.0.88
// Based on NVVM 20.0.0
//

.version 9.0
.target sm_100
.address_size 64

	// .globl	_Z7knn_gpuPKfiS0_iiiPfPiS2_S1_
.extern .func  (.param .b64 func_retval0) malloc
(
	.param .b64 malloc_param_0
)
;

.visible .entry _Z7knn_gpuPKfiS0_iiiPfPiS2_S1_(
	.param .u64 .ptr .align 1 _Z7knn_gpuPKfiS0_iiiPfPiS2_S1__param_0,
	.param .u32 _Z7knn_gpuPKfiS0_iiiPfPiS2_S1__param_1,
	.param .u64 .ptr .align 1 _Z7knn_gpuPKfiS0_iiiPfPiS2_S1__param_2,
	.param .u32 _Z7knn_gpuPKfiS0_iiiPfPiS2_S1__param_3,
	.param .u32 _Z7knn_gpuPKfiS0_iiiPfPiS2_S1__param_4,
	.param .u32 _Z7knn_gpuPKfiS0_iiiPfPiS2_S1__param_5,
	.param .u64 .ptr .align 1 _Z7knn_gpuPKfiS0_iiiPfPiS2_S1__param_6,
	.param .u64 .ptr .align 1 _Z7knn_gpuPKfiS0_iiiPfPiS2_S1__param_7,
	.param .u64 .ptr .align 1 _Z7knn_gpuPKfiS0_iiiPfPiS2_S1__param_8,
	.param .u64 .ptr .align 1 _Z7knn_gpuPKfiS0_iiiPfPiS2_S1__param_9
)
{
	.reg .pred 	%p<80>;
	.reg .b16 	%rs<11>;
	.reg .b32 	%r<311>;
	.reg .b32 	%f<200>;
	.reg .b64 	%rd<183>;
	.reg .b64 	%fd<148>;

	ld.param.u64 	%rd27, [_Z7knn_gpuPKfiS0_iiiPfPiS2_S1__param_0];
	ld.param.u32 	%r130, [_Z7knn_gpuPKfiS0_iiiPfPiS2_S1__param_1];
	ld.param.u64 	%rd28, [_Z7knn_gpuPKfiS0_iiiPfPiS2_S1__param_2];
	ld.param.u32 	%r131, [_Z7knn_gpuPKfiS0_iiiPfPiS2_S1__param_3];
	ld.param.u32 	%r132, [_Z7knn_gpuPKfiS0_iiiPfPiS2_S1__param_4];
	ld.param.u32 	%r133, [_Z7knn_gpuPKfiS0_iiiPfPiS2_S1__param_5];
	ld.param.u64 	%rd29, [_Z7knn_gpuPKfiS0_iiiPfPiS2_S1__param_6];
	ld.param.u64 	%rd30, [_Z7knn_gpuPKfiS0_iiiPfPiS2_S1__param_7];
	ld.param.u64 	%rd31, [_Z7knn_gpuPKfiS0_iiiPfPiS2_S1__param_8];
	ld.param.u64 	%rd32, [_Z7knn_gpuPKfiS0_iiiPfPiS2_S1__param_9];
	cvta.to.global.u64 	%rd1, %rd28;
	cvta.to.global.u64 	%rd2, %rd27;
	cvta.to.global.u64 	%rd3, %rd31;
	cvta.to.global.u64 	%rd4, %rd32;
	cvta.to.global.u64 	%rd5, %rd29;
	cvta.to.global.u64 	%rd6, %rd30;
	mov.u32 	%r134, %ctaid.x;
	mov.u32 	%r1, %ntid.x;
	mov.u32 	%r135, %tid.x;
	mad.lo.s32 	%r270, %r134, %r1, %r135;
	setp.ge.s32 	%p1, %r270, %r131;
	@%p1 bra 	$L__BB0_85;
	mul.wide.s32 	%rd33, %r133, 4;
	add.s64 	%rd7, %rd33, 4;
	mov.u32 	%r136, %nctaid.x;
	mul.lo.s32 	%r3, %r1, %r136;
	and.b32  	%r4, %r132, 7;
	and.b32  	%r5, %r132, 3;
	and.b32  	%r6, %r133, 7;
	add.s32 	%r7, %r6, -1;
	and.b32  	%r8, %r133, 3;
	add.s32 	%r9, %r8, -1;
	add.s32 	%r10, %r130, -1;
	and.b32  	%r11, %r130, 7;
	and.b32  	%r12, %r130, 3;
	and.b32  	%r13, %r132, -8;
	and.b32  	%r14, %r132, 1;
	and.b32  	%r15, %r130, 2147483640;
	and.b32  	%r16, %r130, 1;
	and.b32  	%r17, %r133, 2147483640;
	and.b32  	%r18, %r133, 1;
	neg.s32 	%r19, %r13;
	shl.b32 	%r20, %r131, 3;
	shl.b32 	%r21, %r131, 1;
	mul.lo.s32 	%r22, %r131, 5;
	mul.lo.s32 	%r23, %r131, 6;
	mul.lo.s32 	%r24, %r131, 7;
	shl.b32 	%r25, %r130, 3;
	shl.b32 	%r26, %r130, 1;
	mul.lo.s32 	%r27, %r130, 3;
	shl.b32 	%r28, %r130, 2;
	mul.lo.s32 	%r29, %r130, 5;
	mul.lo.s32 	%r30, %r130, 6;
	mul.lo.s32 	%r31, %r130, 7;
$L__BB0_2:
	setp.lt.s32 	%p2, %r130, 1;
	@%p2 bra 	$L__BB0_28;
	setp.eq.s32 	%p3, %r132, 0;
	@%p3 bra 	$L__BB0_17;
	add.s32 	%r33, %r131, %r270;
	mov.b32 	%r275, 0;
	add.s32 	%r43, %r22, %r270;
	add.s32 	%r44, %r23, %r270;
	add.s32 	%r46, %r21, %r270;
	add.s32 	%r48, %r24, %r270;
$L__BB0_5:
	setp.lt.u32 	%p4, %r132, 8;
	mad.lo.s32 	%r42, %r275, %r131, %r270;
	mul.wide.s32 	%rd34, %r42, 4;
	add.s64 	%rd35, %rd3, %rd34;
	st.global.u32 	[%rd35], %r275;
	mov.f64 	%fd147, 0d0000000000000000;
	mov.b32 	%r294, 0;
	mov.f64 	%fd146, %fd147;
	mov.f64 	%fd145, %fd147;
	@%p4 bra 	$L__BB0_8;
	mad.lo.s32 	%r289, %r131, 3, %r270;
	shl.b32 	%r139, %r131, 2;
	add.s32 	%r288, %r139, %r270;
	add.s32 	%r283, %r130, %r275;
	add.s32 	%r282, %r26, %r275;
	add.s32 	%r281, %r27, %r275;
	add.s32 	%r280, %r28, %r275;
	add.s32 	%r279, %r29, %r275;
	add.s32 	%r278, %r30, %r275;
	add.s32 	%r277, %r31, %r275;
	mov.f64 	%fd147, 0d0000000000000000;
	mov.u32 	%r276, %r275;
	mov.u32 	%r284, %r270;
	mov.u32 	%r285, %r48;
	mov.u32 	%r286, %r44;
	mov.u32 	%r287, %r43;
	mov.u32 	%r290, %r46;
	mov.u32 	%r291, %r33;
	mov.u32 	%r292, %r19;
$L__BB0_7:
	.pragma "nounroll";
	mul.wide.u32 	%rd36, %r276, 4;
	add.s64 	%rd37, %rd2, %rd36;
	ld.global.f32 	%f83, [%rd37];
	mul.wide.u32 	%rd38, %r284, 4;
	add.s64 	%rd39, %rd1, %rd38;
	ld.global.f32 	%f84, [%rd39];
	mul.f32 	%f85, %f83, %f84;
	cvt.f64.f32 	%fd40, %f85;
	add.f64 	%fd41, %fd145, %fd40;
	mul.f32 	%f86, %f83, %f83;
	cvt.f64.f32 	%fd42, %f86;
	add.f64 	%fd43, %fd146, %fd42;
	mul.f32 	%f87, %f84, %f84;
	cvt.f64.f32 	%fd44, %f87;
	add.f64 	%fd45, %fd147, %fd44;
	mul.wide.u32 	%rd40, %r283, 4;
	add.s64 	%rd41, %rd2, %rd40;
	ld.global.f32 	%f88, [%rd41];
	mul.wide.u32 	%rd42, %r291, 4;
	add.s64 	%rd43, %rd1, %rd42;
	ld.global.f32 	%f89, [%rd43];
	mul.f32 	%f90, %f88, %f89;
	cvt.f64.f32 	%fd46, %f90;
	add.f64 	%fd47, %fd41, %fd46;
	mul.f32 	%f91, %f88, %f88;
	cvt.f64.f32 	%fd48, %f91;
	add.f64 	%fd49, %fd43, %fd48;
	mul.f32 	%f92, %f89, %f89;
	cvt.f64.f32 	%fd50, %f92;
	add.f64 	%fd51, %fd45, %fd50;
	mul.wide.u32 	%rd44, %r282, 4;
	add.s64 	%rd45, %rd2, %rd44;
	ld.global.f32 	%f93, [%rd45];
	mul.wide.u32 	%rd46, %r290, 4;
	add.s64 	%rd47, %rd1, %rd46;
	ld.global.f32 	%f94, [%rd47];
	mul.f32 	%f95, %f93, %f94;
	cvt.f64.f32 	%fd52, %f95;
	add.f64 	%fd53, %fd47, %fd52;
	mul.f32 	%f96, %f93, %f93;
	cvt.f64.f32 	%fd54, %f96;
	add.f64 	%fd55, %fd49, %fd54;
	mul.f32 	%f97, %f94, %f94;
	cvt.f64.f32 	%fd56, %f97;
	add.f64 	%fd57, %fd51, %fd56;
	mul.wide.u32 	%rd48, %r281, 4;
	add.s64 	%rd49, %rd2, %rd48;
	ld.global.f32 	%f98, [%rd49];
	mul.wide.u32 	%rd50, %r289, 4;
	add.s64 	%rd51, %rd1, %rd50;
	ld.global.f32 	%f99, [%rd51];
	mul.f32 	%f100, %f98, %f99;
	cvt.f64.f32 	%fd58, %f100;
	add.f64 	%fd59, %fd53, %fd58;
	mul.f32 	%f101, %f98, %f98;
	cvt.f64.f32 	%fd60, %f101;
	add.f64 	%fd61, %fd55, %fd60;
	mul.f32 	%f102, %f99, %f99;
	cvt.f64.f32 	%fd62, %f102;
	add.f64 	%fd63, %fd57, %fd62;
	mul.wide.u32 	%rd52, %r280, 4;
	add.s64 	%rd53, %rd2, %rd52;
	ld.global.f32 	%f103, [%rd53];
	mul.wide.u32 	%rd54, %r288, 4;
	add.s64 	%rd55, %rd1, %rd54;
	ld.global.f32 	%f104, [%rd55];
	mul.f32 	%f105, %f103, %f104;
	cvt.f64.f32 	%fd64, %f105;
	add.f64 	%fd65, %fd59, %fd64;
	mul.f32 	%f106, %f103, %f103;
	cvt.f64.f32 	%fd66, %f106;
	add.f64 	%fd67, %fd61, %fd66;
	mul.f32 	%f107, %f104, %f104;
	cvt.f64.f32 	%fd68, %f107;
	add.f64 	%fd69, %fd63, %fd68;
	mul.wide.u32 	%rd56, %r279, 4;
	add.s64 	%rd57, %rd2, %rd56;
	ld.global.f32 	%f108, [%rd57];
	mul.wide.u32 	%rd58, %r287, 4;
	add.s64 	%rd59, %rd1, %rd58;
	ld.global.f32 	%f109, [%rd59];
	mul.f32 	%f110, %f108, %f109;
	cvt.f64.f32 	%fd70, %f110;
	add.f64 	%fd71, %fd65, %fd70;
	mul.f32 	%f111, %f108, %f108;
	cvt.f64.f32 	%fd72, %f111;
	add.f64 	%fd73, %fd67, %fd72;
	mul.f32 	%f112, %f109, %f109;
	cvt.f64.f32 	%fd74, %f112;
	add.f64 	%fd75, %fd69, %fd74;
	mul.wide.u32 	%rd60, %r278, 4;
	add.s64 	%rd61, %rd2, %rd60;
	ld.global.f32 	%f113, [%rd61];
	mul.wide.u32 	%rd62, %r286, 4;
	add.s64 	%rd63, %rd1, %rd62;
	ld.global.f32 	%f114, [%rd63];
	mul.f32 	%f115, %f113, %f114;
	cvt.f64.f32 	%fd76, %f115;
	add.f64 	%fd77, %fd71, %fd76;
	mul.f32 	%f116, %f113, %f113;
	cvt.f64.f32 	%fd78, %f116;
	add.f64 	%fd79, %fd73, %fd78;
	mul.f32 	%f117, %f114, %f114;
	cvt.f64.f32 	%fd80, %f117;
	add.f64 	%fd81, %fd75, %fd80;
	mul.wide.u32 	%rd64, %r277, 4;
	add.s64 	%rd65, %rd2, %rd64;
	ld.global.f32 	%f118, [%rd65];
	mul.wide.u32 	%rd66, %r285, 4;
	add.s64 	%rd67, %rd1, %rd66;
	ld.global.f32 	%f119, [%rd67];
	mul.f32 	%f120, %f118, %f119;
	cvt.f64.f32 	%fd82, %f120;
	add.f64 	%fd145, %fd77, %fd82;
	mul.f32 	%f121, %f118, %f118;
	cvt.f64.f32 	%fd83, %f121;
	add.f64 	%fd146, %fd79, %fd83;
	mul.f32 	%f122, %f119, %f119;
	cvt.f64.f32 	%fd84, %f122;
	add.f64 	%fd147, %fd81, %fd84;
	add.s32 	%r292, %r292, 8;
	add.s32 	%r291, %r291, %r20;
	add.s32 	%r290, %r290, %r20;
	add.s32 	%r289, %r289, %r20;
	add.s32 	%r288, %r288, %r20;
	add.s32 	%r287, %r287, %r20;
	add.s32 	%r286, %r286, %r20;
	add.s32 	%r285, %r285, %r20;
	add.s32 	%r284, %r284, %r20;
	add.s32 	%r283, %r283, %r25;
	add.s32 	%r282, %r282, %r25;
	add.s32 	%r281, %r281, %r25;
	add.s32 	%r280, %r280, %r25;
	add.s32 	%r279, %r279, %r25;
	add.s32 	%r278, %r278, %r25;
	add.s32 	%r277, %r277, %r25;
	add.s32 	%r276, %r276, %r25;
	setp.ne.s32 	%p5, %r292, 0;
	mov.u32 	%r294, %r13;
	@%p5 bra 	$L__BB0_7;
$L__BB0_8:
	setp.eq.s32 	%p6, %r4, 0;
	@%p6 bra 	$L__BB0_16;
	add.s32 	%r140, %r4, -1;
	setp.lt.u32 	%p7, %r140, 3;
	@%p7 bra 	$L__BB0_11;
	mad.lo.s32 	%r141, %r294, %r130, %r275;
	mul.wide.u32 	%rd68, %r141, 4;
	add.s64 	%rd69, %rd2, %rd68;
	ld.global.f32 	%f123, [%rd69];
	mad.lo.s32 	%r142, %r294, %r131, %r270;
	mul.wide.u32 	%rd70, %r142, 4;
	add.s64 	%rd71, %rd1, %rd70;
	ld.global.f32 	%f124, [%rd71];
	mul.f32 	%f125, %f123, %f124;
	cvt.f64.f32 	%fd86, %f125;
	add.f64 	%fd87, %fd145, %fd86;
	mul.f32 	%f126, %f123, %f123;
	cvt.f64.f32 	%fd88, %f126;
	add.f64 	%fd89, %fd146, %fd88;
	mul.f32 	%f127, %f124, %f124;
	cvt.f64.f32 	%fd90, %f127;
	add.f64 	%fd91, %fd147, %fd90;
	add.s32 	%r143, %r141, %r130;
	mul.wide.u32 	%rd72, %r143, 4;
	add.s64 	%rd73, %rd2, %rd72;
	ld.global.f32 	%f128, [%rd73];
	add.s32 	%r144, %r142, %r131;
	mul.wide.u32 	%rd74, %r144, 4;
	add.s64 	%rd75, %rd1, %rd74;
	ld.global.f32 	%f129, [%rd75];
	mul.f32 	%f130, %f128, %f129;
	cvt.f64.f32 	%fd92, %f130;
	add.f64 	%fd93, %fd87, %fd92;
	mul.f32 	%f131, %f128, %f128;
	cvt.f64.f32 	%fd94, %f131;
	add.f64 	%fd95, %fd89, %fd94;
	mul.f32 	%f132, %f129, %f129;
	cvt.f64.f32 	%fd96, %f132;
	add.f64 	%fd97, %fd91, %fd96;
	add.s32 	%r145, %r143, %r130;
	mul.wide.u32 	%rd76, %r145, 4;
	add.s64 	%rd77, %rd2, %rd76;
	ld.global.f32 	%f133, [%rd77];
	add.s32 	%r146, %r144, %r131;
	mul.wide.u32 	%rd78, %r146, 4;
	add.s64 	%rd79, %rd1, %rd78;
	ld.global.f32 	%f134, [%rd79];
	mul.f32 	%f135, %f133, %f134;
	cvt.f64.f32 	%fd98, %f135;
	add.f64 	%fd99, %fd93, %fd98;
	mul.f32 	%f136, %f133, %f133;
	cvt.f64.f32 	%fd100, %f136;
	add.f64 	%fd101, %fd95, %fd100;
	mul.f32 	%f137, %f134, %f134;
	cvt.f64.f32 	%fd102, %f137;
	add.f64 	%fd103, %fd97, %fd102;
	add.s32 	%r147, %r145, %r130;
	mul.wide.u32 	%rd80, %r147, 4;
	add.s64 	%rd81, %rd2, %rd80;
	ld.global.f32 	%f138, [%rd81];
	add.s32 	%r148, %r146, %r131;
	mul.wide.u32 	%rd82, %r148, 4;
	add.s64 	%rd83, %rd1, %rd82;
	ld.global.f32 	%f139, [%rd83];
	mul.f32 	%f140, %f138, %f139;
	cvt.f64.f32 	%fd104, %f140;
	add.f64 	%fd145, %fd99, %fd104;
	mul.f32 	%f141, %f138, %f138;
	cvt.f64.f32 	%fd105, %f141;
	add.f64 	%fd146, %fd101, %fd105;
	mul.f32 	%f142, %f139, %f139;
	cvt.f64.f32 	%fd106, %f142;
	add.f64 	%fd147, %fd103, %fd106;
	add.s32 	%r294, %r294, 4;
$L__BB0_11:
	setp.eq.s32 	%p8, %r5, 0;
	@%p8 bra 	$L__BB0_16;
	setp.eq.s32 	%p9, %r5, 1;
	@%p9 bra 	$L__BB0_14;
	mad.lo.s32 	%r149, %r294, %r130, %r275;
	mul.wide.u32 	%rd84, %r149, 4;
	add.s64 	%rd85, %rd2, %rd84;
	ld.global.f32 	%f143, [%rd85];
	mad.lo.s32 	%r150, %r294, %r131, %r270;
	mul.wide.u32 	%rd86, %r150, 4;
	add.s64 	%rd87, %rd1, %rd86;
	ld.global.f32 	%f144, [%rd87];
	mul.f32 	%f145, %f143, %f144;
	cvt.f64.f32 	%fd108, %f145;
	add.f64 	%fd109, %fd145, %fd108;
	mul.f32 	%f146, %f143, %f143;
	cvt.f64.f32 	%fd110, %f146;
	add.f64 	%fd111, %fd146, %fd110;
	mul.f32 	%f147, %f144, %f144;
	cvt.f64.f32 	%fd112, %f147;
	add.f64 	%fd113, %fd147, %fd112;
	add.s32 	%r151, %r149, %r130;
	mul.wide.u32 	%rd88, %r151, 4;
	add.s64 	%rd89, %rd2, %rd88;
	ld.global.f32 	%f148, [%rd89];
	add.s32 	%r152, %r150, %r131;
	mul.wide.u32 	%rd90, %r152, 4;
	add.s64 	%rd91, %rd1, %rd90;
	ld.global.f32 	%f149, [%rd91];
	mul.f32 	%f150, %f148, %f149;
	cvt.f64.f32 	%fd114, %f150;
	add.f64 	%fd145, %fd109, %fd114;
	mul.f32 	%f151, %f148, %f148;
	cvt.f64.f32 	%fd115, %f151;
	add.f64 	%fd146, %fd111, %fd115;
	mul.f32 	%f152, %f149, %f149;
	cvt.f64.f32 	%fd116, %f152;
	add.f64 	%fd147, %fd113, %fd116;
	add.s32 	%r294, %r294, 2;
$L__BB0_14:
	setp.eq.s32 	%p10, %r14, 0;
	@%p10 bra 	$L__BB0_16;
	mad.lo.s32 	%r153, %r294, %r130, %r275;
	mul.wide.u32 	%rd92, %r153, 4;
	add.s64 	%rd93, %rd2, %rd92;
	ld.global.f32 	%f153, [%rd93];
	mad.lo.s32 	%r154, %r294, %r131, %r270;
	mul.wide.u32 	%rd94, %r154, 4;
	add.s64 	%rd95, %rd1, %rd94;
	ld.global.f32 	%f154, [%rd95];
	mul.f32 	%f155, %f153, %f154;
	cvt.f64.f32 	%fd117, %f155;
	add.f64 	%fd145, %fd145, %fd117;
	mul.f32 	%f156, %f153, %f153;
	cvt.f64.f32 	%fd118, %f156;
	add.f64 	%fd146, %fd146, %fd118;
	mul.f32 	%f157, %f154, %f154;
	cvt.f64.f32 	%fd119, %f157;
	add.f64 	%fd147, %fd147, %fd119;
$L__BB0_16:
	sqrt.rn.f64 	%fd120, %fd146;
	sqrt.rn.f64 	%fd121, %fd147;
	mul.f64 	%fd122, %fd120, %fd121;
	div.rn.f64 	%fd123, %fd145, %fd122;
	cvt.rn.f32.f64 	%f158, %fd123;
	mul.wide.s32 	%rd96, %r42, 4;
	add.s64 	%rd97, %rd4, %rd96;
	st.global.f32 	[%rd97], %f158;
	add.s32 	%r275, %r275, 1;
	setp.ne.s32 	%p11, %r275, %r130;
	@%p11 bra 	$L__BB0_5;
	bra.uni 	$L__BB0_28;
$L__BB0_17:
	setp.lt.u32 	%p12, %r10, 7;
	mov.b32 	%r273, 0;
	@%p12 bra 	$L__BB0_20;
	mov.b32 	%r271, 0;
$L__BB0_19:
	.pragma "nounroll";
	mad.lo.s32 	%r157, %r271, %r131, %r270;
	mul.wide.s32 	%rd98, %r157, 4;
	add.s64 	%rd99, %rd3, %rd98;
	st.global.u32 	[%rd99], %r271;
	add.s64 	%rd100, %rd4, %rd98;
	mov.b32 	%r158, 2143289344;
	st.global.u32 	[%rd100], %r158;
	add.s32 	%r159, %r271, 1;
	mul.wide.s32 	%rd101, %r131, 4;
	add.s64 	%rd102, %rd99, %rd101;
	st.global.u32 	[%rd102], %r159;
	add.s64 	%rd103, %rd100, %rd101;
	st.global.u32 	[%rd103], %r158;
	add.s32 	%r160, %r271, 2;
	add.s64 	%rd104, %rd102, %rd101;
	st.global.u32 	[%rd104], %r160;
	add.s64 	%rd105, %rd103, %rd101;
	st.global.u32 	[%rd105], %r158;
	add.s32 	%r161, %r271, 3;
	add.s64 	%rd106, %rd104, %rd101;
	st.global.u32 	[%rd106], %r161;
	add.s64 	%rd107, %rd105, %rd101;
	st.global.u32 	[%rd107], %r158;
	add.s32 	%r162, %r271, 4;
	add.s64 	%rd108, %rd106, %rd101;
	st.global.u32 	[%rd108], %r162;
	add.s64 	%rd109, %rd107, %rd101;
	st.global.u32 	[%rd109], %r158;
	add.s32 	%r163, %r271, 5;
	add.s64 	%rd110, %rd108, %rd101;
	st.global.u32 	[%rd110], %r163;
	add.s64 	%rd111, %rd109, %rd101;
	st.global.u32 	[%rd111], %r158;
	add.s32 	%r164, %r271, 6;
	add.s64 	%rd112, %rd110, %rd101;
	st.global.u32 	[%rd112], %r164;
	add.s64 	%rd113, %rd111, %rd101;
	st.global.u32 	[%rd113], %r158;
	add.s32 	%r165, %r271, 7;
	add.s64 	%rd114, %rd112, %rd101;
	st.global.u32 	[%rd114], %r165;
	add.s64 	%rd115, %rd113, %rd101;
	st.global.u32 	[%rd115], %r158;
	add.s32 	%r271, %r271, 8;
	setp.ne.s32 	%p13, %r271, %r15;
	mov.u32 	%r273, %r15;
	@%p13 bra 	$L__BB0_19;
$L__BB0_20:
	setp.eq.s32 	%p14, %r11, 0;
	@%p14 bra 	$L__BB0_28;
	add.s32 	%r166, %r11, -1;
	setp.lt.u32 	%p15, %r166, 3;
	@%p15 bra 	$L__BB0_23;
	mad.lo.s32 	%r167, %r273, %r131, %r270;
	mul.wide.s32 	%rd116, %r167, 4;
	add.s64 	%rd117, %rd3, %rd116;
	st.global.u32 	[%rd117], %r273;
	add.s64 	%rd118, %rd4, %rd116;
	mov.b32 	%r168, 2143289344;
	st.global.u32 	[%rd118], %r168;
	add.s32 	%r169, %r273, 1;
	mul.wide.s32 	%rd119, %r131, 4;
	add.s64 	%rd120, %rd117, %rd119;
	st.global.u32 	[%rd120], %r169;
	add.s64 	%rd121, %rd118, %rd119;
	st.global.u32 	[%rd121], %r168;
	add.s32 	%r170, %r273, 2;
	add.s64 	%rd122, %rd120, %rd119;
	st.global.u32 	[%rd122], %r170;
	add.s64 	%rd123, %rd121, %rd119;
	st.global.u32 	[%rd123], %r168;
	add.s32 	%r171, %r273, 3;
	add.s64 	%rd124, %rd122, %rd119;
	st.global.u32 	[%rd124], %r171;
	add.s64 	%rd125, %rd123, %rd119;
	st.global.u32 	[%rd125], %r168;
	add.s32 	%r273, %r273, 4;
$L__BB0_23:
	setp.eq.s32 	%p16, %r12, 0;
	@%p16 bra 	$L__BB0_28;
	setp.eq.s32 	%p17, %r12, 1;
	@%p17 bra 	$L__BB0_26;
	mad.lo.s32 	%r172, %r273, %r131, %r270;
	mul.wide.s32 	%rd126, %r172, 4;
	add.s64 	%rd127, %rd3, %rd126;
	st.global.u32 	[%rd127], %r273;
	add.s64 	%rd128, %rd4, %rd126;
	mov.b32 	%r173, 2143289344;
	st.global.u32 	[%rd128], %r173;
	add.s32 	%r174, %r273, 1;
	mul.wide.s32 	%rd129, %r131, 4;
	add.s64 	%rd130, %rd127, %rd129;
	st.global.u32 	[%rd130], %r174;
	add.s64 	%rd131, %rd128, %rd129;
	st.global.u32 	[%rd131], %r173;
	add.s32 	%r273, %r273, 2;
$L__BB0_26:
	setp.eq.s32 	%p18, %r16, 0;
	@%p18 bra 	$L__BB0_28;
	mad.lo.s32 	%r175, %r273, %r131, %r270;
	mul.wide.s32 	%rd132, %r175, 4;
	add.s64 	%rd133, %rd3, %rd132;
	st.global.u32 	[%rd133], %r273;
	add.s64 	%rd134, %rd4, %rd132;
	mov.b32 	%r176, 2143289344;
	st.global.u32 	[%rd134], %r176;
$L__BB0_28:
	setp.lt.s32 	%p19, %r130, 1;
	{ // callseq 0, 0
	.param .b64 param0;
	st.param.b64 	[param0], %rd7;
	.param .b64 retval0;
	call.uni (retval0), 
	malloc, 
	(
	param0
	);
	ld.param.b64 	%rd135, [retval0];
	} // callseq 0
	{ // callseq 1, 0
	.param .b64 param0;
	st.param.b64 	[param0], %rd7;
	.param .b64 retval0;
	call.uni (retval0), 
	malloc, 
	(
	param0
	);
	ld.param.b64 	%rd136, [retval0];
	} // callseq 1
	@%p19 bra 	$L__BB0_72;
	mul.wide.s32 	%rd137, %r133, 4;
	add.s64 	%rd10, %rd135, %rd137;
	add.s64 	%rd11, %rd136, %rd137;
	mov.b32 	%r296, 0;
	mov.b16 	%rs9, 0;
	mov.u16 	%rs10, %rs9;
$L__BB0_30:
	setp.ge.s32 	%p20, %r296, %r133;
	@%p20 bra 	$L__BB0_86;
	mad.lo.s32 	%r212, %r296, %r131, %r270;
	mul.wide.s32 	%rd147, %r212, 4;
	add.s64 	%rd148, %rd3, %rd147;
	ld.global.u32 	%r213, [%rd148];
	mul.wide.u32 	%rd149, %r296, 4;
	add.s64 	%rd150, %rd136, %rd149;
	st.u32 	[%rd150], %r213;
	add.s64 	%rd151, %rd4, %rd147;
	ld.global.f32 	%f162, [%rd151];
	add.s64 	%rd152, %rd135, %rd149;
	st.f32 	[%rd152], %f162;
	setp.eq.s32 	%p46, %r296, 0;
	@%p46 bra 	$L__BB0_128;
	cvt.u32.u16 	%r215, %rs10;
	and.b32  	%r216, %r215, 7;
	and.b32  	%r98, %r296, 7;
	and.b32  	%r99, %r296, 2147483640;
	and.b32  	%r100, %r215, 3;
	and.b16  	%rs3, %rs9, 1;
	add.s32 	%r101, %r216, -1;
	mov.b32 	%r297, 0;
$L__BB0_33:
	mov.u32 	%r102, %r297;
	setp.lt.u32 	%p47, %r296, 8;
	mov.b32 	%r300, 0;
	@%p47 bra 	$L__BB0_52;
	mov.b32 	%r298, 0;
$L__BB0_35:
	.pragma "nounroll";
	mul.wide.u32 	%rd153, %r298, 4;
	add.s64 	%rd12, %rd135, %rd153;
	ld.f32 	%f1, [%rd12];
	ld.f32 	%f178, [%rd12+4];
	setp.leu.f32 	%p48, %f1, %f178;
	add.s64 	%rd13, %rd136, %rd153;
	@%p48 bra 	$L__BB0_37;
	st.f32 	[%rd12], %f178;
	st.f32 	[%rd12+4], %f1;
	ld.u32 	%r219, [%rd13];
	ld.u32 	%r220, [%rd13+4];
	st.u32 	[%rd13], %r220;
	st.u32 	[%rd13+4], %r219;
	ld.f32 	%f178, [%rd12+4];
$L__BB0_37:
	ld.f32 	%f179, [%rd12+8];
	setp.leu.f32 	%p49, %f178, %f179;
	@%p49 bra 	$L__BB0_39;
	st.f32 	[%rd12+4], %f179;
	st.f32 	[%rd12+8], %f178;
	ld.u32 	%r221, [%rd13+4];
	ld.u32 	%r222, [%rd13+8];
	st.u32 	[%rd13+4], %r222;
	st.u32 	[%rd13+8], %r221;
	ld.f32 	%f179, [%rd12+8];
$L__BB0_39:
	ld.f32 	%f180, [%rd12+12];
	setp.leu.f32 	%p50, %f179, %f180;
	@%p50 bra 	$L__BB0_41;
	st.f32 	[%rd12+8], %f180;
	st.f32 	[%rd12+12], %f179;
	ld.u32 	%r223, [%rd13+8];
	ld.u32 	%r224, [%rd13+12];
	st.u32 	[%rd13+8], %r224;
	st.u32 	[%rd13+12], %r223;
	ld.f32 	%f180, [%rd12+12];
$L__BB0_41:
	ld.f32 	%f181, [%rd12+16];
	setp.leu.f32 	%p51, %f180, %f181;
	@%p51 bra 	$L__BB0_43;
	st.f32 	[%rd12+12], %f181;
	st.f32 	[%rd12+16], %f180;
	ld.u32 	%r225, [%rd13+12];
	ld.u32 	%r226, [%rd13+16];
	st.u32 	[%rd13+12], %r226;
	st.u32 	[%rd13+16], %r225;
	ld.f32 	%f181, [%rd12+16];
$L__BB0_43:
	ld.f32 	%f182, [%rd12+20];
	setp.leu.f32 	%p52, %f181, %f182;
	@%p52 bra 	$L__BB0_45;
	st.f32 	[%rd12+16], %f182;
	st.f32 	[%rd12+20], %f181;
	ld.u32 	%r227, [%rd13+16];
	ld.u32 	%r228, [%rd13+20];
	st.u32 	[%rd13+16], %r228;
	st.u32 	[%rd13+20], %r227;
	ld.f32 	%f182, [%rd12+20];
$L__BB0_45:
	ld.f32 	%f183, [%rd12+24];
	setp.leu.f32 	%p53, %f182, %f183;
	@%p53 bra 	$L__BB0_47;
	st.f32 	[%rd12+20], %f183;
	st.f32 	[%rd12+24], %f182;
	ld.u32 	%r229, [%rd13+20];
	ld.u32 	%r230, [%rd13+24];
	st.u32 	[%rd13+20], %r230;
	st.u32 	[%rd13+24], %r229;
	ld.f32 	%f183, [%rd12+24];
$L__BB0_47:
	ld.f32 	%f184, [%rd12+28];
	setp.leu.f32 	%p54, %f183, %f184;
	@%p54 bra 	$L__BB0_49;
	st.f32 	[%rd12+24], %f184;
	st.f32 	[%rd12+28], %f183;
	ld.u32 	%r231, [%rd13+24];
	ld.u32 	%r232, [%rd13+28];
	st.u32 	[%rd13+24], %r232;
	st.u32 	[%rd13+28], %r231;
	ld.f32 	%f184, [%rd12+28];
$L__BB0_49:
	add.s32 	%r298, %r298, 8;
	ld.f32 	%f23, [%rd12+32];
	setp.leu.f32 	%p55, %f184, %f23;
	@%p55 bra 	$L__BB0_51;
	st.f32 	[%rd12+28], %f23;
	st.f32 	[%rd12+32], %f184;
	ld.u32 	%r233, [%rd13+28];
	ld.u32 	%r234, [%rd13+32];
	st.u32 	[%rd13+28], %r234;
	st.u32 	[%rd13+32], %r233;
$L__BB0_51:
	setp.ne.s32 	%p56, %r298, %r99;
	mov.u32 	%r300, %r99;
	@%p56 bra 	$L__BB0_35;
$L__BB0_52:
	setp.eq.s32 	%p57, %r98, 0;
	@%p57 bra 	$L__BB0_71;
	setp.lt.u32 	%p58, %r101, 3;
	@%p58 bra 	$L__BB0_62;
	mul.wide.u32 	%rd154, %r300, 4;
	add.s64 	%rd14, %rd135, %rd154;
	ld.f32 	%f24, [%rd14];
	ld.f32 	%f185, [%rd14+4];
	setp.leu.f32 	%p59, %f24, %f185;
	add.s64 	%rd15, %rd136, %rd154;
	@%p59 bra 	$L__BB0_56;
	st.f32 	[%rd14], %f185;
	st.f32 	[%rd14+4], %f24;
	ld.u32 	%r235, [%rd15];
	ld.u32 	%r236, [%rd15+4];
	st.u32 	[%rd15], %r236;
	st.u32 	[%rd15+4], %r235;
	ld.f32 	%f185, [%rd14+4];
$L__BB0_56:
	ld.f32 	%f186, [%rd14+8];
	setp.leu.f32 	%p60, %f185, %f186;
	@%p60 bra 	$L__BB0_58;
	st.f32 	[%rd14+4], %f186;
	st.f32 	[%rd14+8], %f185;
	ld.u32 	%r237, [%rd15+4];
	ld.u32 	%r238, [%rd15+8];
	st.u32 	[%rd15+4], %r238;
	st.u32 	[%rd15+8], %r237;
	ld.f32 	%f186, [%rd14+8];
$L__BB0_58:
	ld.f32 	%f187, [%rd14+12];
	setp.leu.f32 	%p61, %f186, %f187;
	@%p61 bra 	$L__BB0_60;
	st.f32 	[%rd14+8], %f187;
	st.f32 	[%rd14+12], %f186;
	ld.u32 	%r239, [%rd15+8];
	ld.u32 	%r240, [%rd15+12];
	st.u32 	[%rd15+8], %r240;
	st.u32 	[%rd15+12], %r239;
	ld.f32 	%f187, [%rd14+12];
$L__BB0_60:
	add.s32 	%r300, %r300, 4;
	ld.f32 	%f34, [%rd14+16];
	setp.leu.f32 	%p62, %f187, %f34;
	@%p62 bra 	$L__BB0_62;
	st.f32 	[%rd14+12], %f34;
	st.f32 	[%rd14+16], %f187;
	ld.u32 	%r241, [%rd15+12];
	ld.u32 	%r242, [%rd15+16];
	st.u32 	[%rd15+12], %r242;
	st.u32 	[%rd15+16], %r241;
$L__BB0_62:
	setp.eq.s32 	%p63, %r100, 0;
	@%p63 bra 	$L__BB0_71;
	and.b16  	%rs8, %rs9, 3;
	setp.eq.s16 	%p64, %rs8, 1;
	@%p64 bra 	$L__BB0_68;
	mul.wide.u32 	%rd155, %r300, 4;
	add.s64 	%rd16, %rd135, %rd155;
	ld.f32 	%f35, [%rd16];
	ld.f32 	%f188, [%rd16+4];
	setp.leu.f32 	%p65, %f35, %f188;
	add.s64 	%rd17, %rd136, %rd155;
	@%p65 bra 	$L__BB0_66;
	st.f32 	[%rd16], %f188;
	st.f32 	[%rd16+4], %f35;
	ld.u32 	%r243, [%rd17];
	ld.u32 	%r244, [%rd17+4];
	st.u32 	[%rd17], %r244;
	st.u32 	[%rd17+4], %r243;
	ld.f32 	%f188, [%rd16+4];
$L__BB0_66:
	add.s32 	%r300, %r300, 2;
	ld.f32 	%f39, [%rd16+8];
	setp.leu.f32 	%p66, %f188, %f39;
	@%p66 bra 	$L__BB0_68;
	st.f32 	[%rd16+4], %f39;
	st.f32 	[%rd16+8], %f188;
	ld.u32 	%r245, [%rd17+4];
	ld.u32 	%r246, [%rd17+8];
	st.u32 	[%rd17+4], %r246;
	st.u32 	[%rd17+8], %r245;
$L__BB0_68:
	setp.eq.s16 	%p67, %rs3, 0;
	@%p67 bra 	$L__BB0_71;
	mul.wide.u32 	%rd156, %r300, 4;
	add.s64 	%rd18, %rd135, %rd156;
	ld.f32 	%f40, [%rd18];
	ld.f32 	%f41, [%rd18+4];
	setp.leu.f32 	%p68, %f40, %f41;
	@%p68 bra 	$L__BB0_71;
	st.f32 	[%rd18], %f41;
	st.f32 	[%rd18+4], %f40;
	add.s64 	%rd158, %rd136, %rd156;
	ld.u32 	%r247, [%rd158];
	ld.u32 	%r248, [%rd158+4];
	st.u32 	[%rd158], %r248;
	st.u32 	[%rd158+4], %r247;
$L__BB0_71:
	add.s32 	%r297, %r102, 1;
	setp.eq.s32 	%p69, %r102, %r296;
	@%p69 bra 	$L__BB0_128;
	bra.uni 	$L__BB0_33;
$L__BB0_72:
	setp.lt.s32 	%p71, %r133, 1;
	@%p71 bra 	$L__BB0_84;
	setp.lt.u32 	%p72, %r133, 8;
	mul.lo.s32 	%r96, %r270, %r133;
	mov.b32 	%r309, 0;
	@%p72 bra 	$L__BB0_76;
	mov.b32 	%r307, 0;
$L__BB0_75:
	.pragma "nounroll";
	mul.wide.u32 	%rd159, %r307, 4;
	add.s64 	%rd160, %rd136, %rd159;
	ld.u32 	%r251, [%rd160];
	add.s32 	%r252, %r307, %r96;
	mul.wide.s32 	%rd161, %r252, 4;
	add.s64 	%rd162, %rd6, %rd161;
	st.global.u32 	[%rd162], %r251;
	add.s64 	%rd163, %rd135, %rd159;
	ld.f32 	%f163, [%rd163];
	add.s64 	%rd164, %rd5, %rd161;
	st.global.f32 	[%rd164], %f163;
	ld.u32 	%r253, [%rd160+4];
	st.global.u32 	[%rd162+4], %r253;
	ld.f32 	%f164, [%rd163+4];
	st.global.f32 	[%rd164+4], %f164;
	ld.u32 	%r254, [%rd160+8];
	st.global.u32 	[%rd162+8], %r254;
	ld.f32 	%f165, [%rd163+8];
	st.global.f32 	[%rd164+8], %f165;
	ld.u32 	%r255, [%rd160+12];
	st.global.u32 	[%rd162+12], %r255;
	ld.f32 	%f166, [%rd163+12];
	st.global.f32 	[%rd164+12], %f166;
	ld.u32 	%r256, [%rd160+16];
	st.global.u32 	[%rd162+16], %r256;
	ld.f32 	%f167, [%rd163+16];
	st.global.f32 	[%rd164+16], %f167;
	ld.u32 	%r257, [%rd160+20];
	st.global.u32 	[%rd162+20], %r257;
	ld.f32 	%f168, [%rd163+20];
	st.global.f32 	[%rd164+20], %f168;
	ld.u32 	%r258, [%rd160+24];
	st.global.u32 	[%rd162+24], %r258;
	ld.f32 	%f169, [%rd163+24];
	st.global.f32 	[%rd164+24], %f169;
	ld.u32 	%r259, [%rd160+28];
	st.global.u32 	[%rd162+28], %r259;
	ld.f32 	%f170, [%rd163+28];
	st.global.f32 	[%rd164+28], %f170;
	add.s32 	%r307, %r307, 8;
	setp.ne.s32 	%p73, %r307, %r17;
	mov.u32 	%r309, %r17;
	@%p73 bra 	$L__BB0_75;
$L__BB0_76:
	setp.eq.s32 	%p74, %r6, 0;
	@%p74 bra 	$L__BB0_84;
	setp.lt.u32 	%p75, %r7, 3;
	@%p75 bra 	$L__BB0_79;
	mul.wide.u32 	%rd165, %r309, 4;
	add.s64 	%rd166, %rd136, %rd165;
	ld.u32 	%r260, [%rd166];
	add.s32 	%r261, %r309, %r96;
	mul.wide.s32 	%rd167, %r261, 4;
	add.s64 	%rd168, %rd6, %rd167;
	st.global.u32 	[%rd168], %r260;
	add.s64 	%rd169, %rd135, %rd165;
	ld.f32 	%f171, [%rd169];
	add.s64 	%rd170, %rd5, %rd167;
	st.global.f32 	[%rd170], %f171;
	ld.u32 	%r262, [%rd166+4];
	st.global.u32 	[%rd168+4], %r262;
	ld.f32 	%f172, [%rd169+4];
	st.global.f32 	[%rd170+4], %f172;
	ld.u32 	%r263, [%rd166+8];
	st.global.u32 	[%rd168+8], %r263;
	ld.f32 	%f173, [%rd169+8];
	st.global.f32 	[%rd170+8], %f173;
	ld.u32 	%r264, [%rd166+12];
	st.global.u32 	[%rd168+12], %r264;
	ld.f32 	%f174, [%rd169+12];
	st.global.f32 	[%rd170+12], %f174;
	add.s32 	%r309, %r309, 4;
$L__BB0_79:
	setp.eq.s32 	%p76, %r8, 0;
	@%p76 bra 	$L__BB0_84;
	setp.eq.s32 	%p77, %r9, 0;
	@%p77 bra 	$L__BB0_82;
	mul.wide.u32 	%rd171, %r309, 4;
	add.s64 	%rd172, %rd136, %rd171;
	ld.u32 	%r265, [%rd172];
	add.s32 	%r266, %r309, %r96;
	mul.wide.s32 	%rd173, %r266, 4;
	add.s64 	%rd174, %rd6, %rd173;
	st.global.u32 	[%rd174], %r265;
	add.s64 	%rd175, %rd135, %rd171;
	ld.f32 	%f175, [%rd175];
	add.s64 	%rd176, %rd5, %rd173;
	st.global.f32 	[%rd176], %f175;
	ld.u32 	%r267, [%rd172+4];
	st.global.u32 	[%rd174+4], %r267;
	ld.f32 	%f176, [%rd175+4];
	st.global.f32 	[%rd176+4], %f176;
	add.s32 	%r309, %r309, 2;
$L__BB0_82:
	setp.eq.s32 	%p78, %r18, 0;
	@%p78 bra 	$L__BB0_84;
	mul.wide.u32 	%rd177, %r309, 4;
	add.s64 	%rd178, %rd136, %rd177;
	ld.u32 	%r268, [%rd178];
	add.s32 	%r269, %r309, %r96;
	mul.wide.s32 	%rd179, %r269, 4;
	add.s64 	%rd180, %rd6, %rd179;
	st.global.u32 	[%rd180], %r268;
	add.s64 	%rd181, %rd135, %rd177;
	ld.f32 	%f177, [%rd181];
	add.s64 	%rd182, %rd5, %rd179;
	st.global.f32 	[%rd182], %f177;
$L__BB0_84:
	add.s32 	%r270, %r270, %r3;
	setp.lt.s32 	%p79, %r270, %r131;
	@%p79 bra 	$L__BB0_2;
$L__BB0_85:
	ret;
$L__BB0_86:
	mad.lo.s32 	%r111, %r296, %r131, %r270;
	mul.wide.s32 	%rd138, %r111, 4;
	add.s64 	%rd19, %rd4, %rd138;
	ld.global.f32 	%f159, [%rd19];
	ld.f32 	%f160, [%rd10+-4];
	setp.geu.f32 	%p21, %f159, %f160;
	@%p21 bra 	$L__BB0_128;
	setp.lt.s32 	%p22, %r133, 1;
	add.s64 	%rd140, %rd3, %rd138;
	ld.global.u32 	%r178, [%rd140];
	st.u32 	[%rd11], %r178;
	ld.global.f32 	%f161, [%rd19];
	st.f32 	[%rd10], %f161;
	@%p22 bra 	$L__BB0_128;
	mov.b32 	%r302, 0;
$L__BB0_89:
	mov.u32 	%r112, %r302;
	setp.lt.u32 	%p23, %r133, 8;
	mov.b32 	%r305, 0;
	@%p23 bra 	$L__BB0_108;
	mov.b32 	%r303, 0;
$L__BB0_91:
	.pragma "nounroll";
	mul.wide.u32 	%rd141, %r303, 4;
	add.s64 	%rd20, %rd135, %rd141;
	ld.f32 	%f42, [%rd20];
	ld.f32 	%f189, [%rd20+4];
	setp.leu.f32 	%p24, %f42, %f189;
	add.s64 	%rd21, %rd136, %rd141;
	@%p24 bra 	$L__BB0_93;
	st.f32 	[%rd20], %f189;
	st.f32 	[%rd20+4], %f42;
	ld.u32 	%r182, [%rd21];
	ld.u32 	%r183, [%rd21+4];
	st.u32 	[%rd21], %r183;
	st.u32 	[%rd21+4], %r182;
	ld.f32 	%f189, [%rd20+4];
$L__BB0_93:
	ld.f32 	%f190, [%rd20+8];
	setp.leu.f32 	%p25, %f189, %f190;
	@%p25 bra 	$L__BB0_95;
	st.f32 	[%rd20+4], %f190;
	st.f32 	[%rd20+8], %f189;
	ld.u32 	%r184, [%rd21+4];
	ld.u32 	%r185, [%rd21+8];
	st.u32 	[%rd21+4], %r185;
	st.u32 	[%rd21+8], %r184;
	ld.f32 	%f190, [%rd20+8];
$L__BB0_95:
	ld.f32 	%f191, [%rd20+12];
	setp.leu.f32 	%p26, %f190, %f191;
	@%p26 bra 	$L__BB0_97;
	st.f32 	[%rd20+8], %f191;
	st.f32 	[%rd20+12], %f190;
	ld.u32 	%r186, [%rd21+8];
	ld.u32 	%r187, [%rd21+12];
	st.u32 	[%rd21+8], %r187;
	st.u32 	[%rd21+12], %r186;
	ld.f32 	%f191, [%rd20+12];
$L__BB0_97:
	ld.f32 	%f192, [%rd20+16];
	setp.leu.f32 	%p27, %f191, %f192;
	@%p27 bra 	$L__BB0_99;
	st.f32 	[%rd20+12], %f192;
	st.f32 	[%rd20+16], %f191;
	ld.u32 	%r188, [%rd21+12];
	ld.u32 	%r189, [%rd21+16];
	st.u32 	[%rd21+12], %r189;
	st.u32 	[%rd21+16], %r188;
	ld.f32 	%f192, [%rd20+16];
$L__BB0_99:
	ld.f32 	%f193, [%rd20+20];
	setp.leu.f32 	%p28, %f192, %f193;
	@%p28 bra 	$L__BB0_101;
	st.f32 	[%rd20+16], %f193;
	st.f32 	[%rd20+20], %f192;
	ld.u32 	%r190, [%rd21+16];
	ld.u32 	%r191, [%rd21+20];
	st.u32 	[%rd21+16], %r191;
	st.u32 	[%rd21+20], %r190;
	ld.f32 	%f193, [%rd20+20];
$L__BB0_101:
	ld.f32 	%f194, [%rd20+24];
	setp.leu.f32 	%p29, %f193, %f194;
	@%p29 bra 	$L__BB0_103;
	st.f32 	[%rd20+20], %f194;
	st.f32 	[%rd20+24], %f193;
	ld.u32 	%r192, [%rd21+20];
	ld.u32 	%r193, [%rd21+24];
	st.u32 	[%rd21+20], %r193;
	st.u32 	[%rd21+24], %r192;
	ld.f32 	%f194, [%rd20+24];
$L__BB0_103:
	ld.f32 	%f195, [%rd20+28];
	setp.leu.f32 	%p30, %f194, %f195;
	@%p30 bra 	$L__BB0_105;
	st.f32 	[%rd20+24], %f195;
	st.f32 	[%rd20+28], %f194;
	ld.u32 	%r194, [%rd21+24];
	ld.u32 	%r195, [%rd21+28];
	st.u32 	[%rd21+24], %r195;
	st.u32 	[%rd21+28], %r194;
	ld.f32 	%f195, [%rd20+28];
$L__BB0_105:
	add.s32 	%r303, %r303, 8;
	ld.f32 	%f64, [%rd20+32];
	setp.leu.f32 	%p31, %f195, %f64;
	@%p31 bra 	$L__BB0_107;
	st.f32 	[%rd20+28], %f64;
	st.f32 	[%rd20+32], %f195;
	ld.u32 	%r196, [%rd21+28];
	ld.u32 	%r197, [%rd21+32];
	st.u32 	[%rd21+28], %r197;
	st.u32 	[%rd21+32], %r196;
$L__BB0_107:
	setp.ne.s32 	%p32, %r303, %r17;
	mov.u32 	%r305, %r17;
	@%p32 bra 	$L__BB0_91;
$L__BB0_108:
	setp.eq.s32 	%p33, %r6, 0;
	@%p33 bra 	$L__BB0_127;
	setp.lt.u32 	%p34, %r7, 3;
	@%p34 bra 	$L__BB0_118;
	mul.wide.u32 	%rd142, %r305, 4;
	add.s64 	%rd22, %rd135, %rd142;
	ld.f32 	%f65, [%rd22];
	ld.f32 	%f196, [%rd22+4];
	setp.leu.f32 	%p35, %f65, %f196;
	add.s64 	%rd23, %rd136, %rd142;
	@%p35 bra 	$L__BB0_112;
	st.f32 	[%rd22], %f196;
	st.f32 	[%rd22+4], %f65;
	ld.u32 	%r198, [%rd23];
	ld.u32 	%r199, [%rd23+4];
	st.u32 	[%rd23], %r199;
	st.u32 	[%rd23+4], %r198;
	ld.f32 	%f196, [%rd22+4];
$L__BB0_112:
	ld.f32 	%f197, [%rd22+8];
	setp.leu.f32 	%p36, %f196, %f197;
	@%p36 bra 	$L__BB0_114;
	st.f32 	[%rd22+4], %f197;
	st.f32 	[%rd22+8], %f196;
	ld.u32 	%r200, [%rd23+4];
	ld.u32 	%r201, [%rd23+8];
	st.u32 	[%rd23+4], %r201;
	st.u32 	[%rd23+8], %r200;
	ld.f32 	%f197, [%rd22+8];
$L__BB0_114:
	ld.f32 	%f198, [%rd22+12];
	setp.leu.f32 	%p37, %f197, %f198;
	@%p37 bra 	$L__BB0_116;
	st.f32 	[%rd22+8], %f198;
	st.f32 	[%rd22+12], %f197;
	ld.u32 	%r202, [%rd23+8];
	ld.u32 	%r203, [%rd23+12];
	st.u32 	[%rd23+8], %r203;
	st.u32 	[%rd23+12], %r202;
	ld.f32 	%f198, [%rd22+12];
$L__BB0_116:
	add.s32 	%r305, %r305, 4;
	ld.f32 	%f75, [%rd22+16];
	setp.leu.f32 	%p38, %f198, %f75;
	@%p38 bra 	$L__BB0_118;
	st.f32 	[%rd22+12], %f75;
	st.f32 	[%rd22+16], %f198;
	ld.u32 	%r204, [%rd23+12];
	ld.u32 	%r205, [%rd23+16];
	st.u32 	[%rd23+12], %r205;
	st.u32 	[%rd23+16], %r204;
$L__BB0_118:
	setp.eq.s32 	%p39, %r8, 0;
	@%p39 bra 	$L__BB0_127;
	setp.eq.s32 	%p40, %r9, 0;
	@%p40 bra 	$L__BB0_124;
	mul.wide.u32 	%rd143, %r305, 4;
	add.s64 	%rd24, %rd135, %rd143;
	ld.f32 	%f76, [%rd24];
	ld.f32 	%f199, [%rd24+4];
	setp.leu.f32 	%p41, %f76, %f199;
	add.s64 	%rd25, %rd136, %rd143;
	@%p41 bra 	$L__BB0_122;
	st.f32 	[%rd24], %f199;
	st.f32 	[%rd24+4], %f76;
	ld.u32 	%r206, [%rd25];
	ld.u32 	%r207, [%rd25+4];
	st.u32 	[%rd25], %r207;
	st.u32 	[%rd25+4], %r206;
	ld.f32 	%f199, [%rd24+4];
$L__BB0_122:
	add.s32 	%r305, %r305, 2;
	ld.f32 	%f80, [%rd24+8];
	setp.leu.f32 	%p42, %f199, %f80;
	@%p42 bra 	$L__BB0_124;
	st.f32 	[%rd24+4], %f80;
	st.f32 	[%rd24+8], %f199;
	ld.u32 	%r208, [%rd25+4];
	ld.u32 	%r209, [%rd25+8];
	st.u32 	[%rd25+4], %r209;
	st.u32 	[%rd25+8], %r208;
$L__BB0_124:
	setp.eq.s32 	%p43, %r18, 0;
	@%p43 bra 	$L__BB0_127;
	mul.wide.u32 	%rd144, %r305, 4;
	add.s64 	%rd26, %rd135, %rd144;
	ld.f32 	%f81, [%rd26];
	ld.f32 	%f82, [%rd26+4];
	setp.leu.f32 	%p44, %f81, %f82;
	@%p44 bra 	$L__BB0_127;
	st.f32 	[%rd26], %f82;
	st.f32 	[%rd26+4], %f81;
	add.s64 	%rd146, %rd136, %rd144;
	ld.u32 	%r210, [%rd146];
	ld.u32 	%r211, [%rd146+4];
	st.u32 	[%rd146], %r211;
	st.u32 	[%rd146+4], %r210;
$L__BB0_127:
	add.s32 	%r302, %r112, 1;
	setp.ne.s32 	%p45, %r112, %r133;
	@%p45 bra 	$L__BB0_89;
$L__BB0_128:
	add.s32 	%r296, %r296, 1;
	setp.eq.s32 	%p70, %r296, %r130;
	add.s16 	%rs10, %rs10, 1;
	add.s16 	%rs9, %rs9, 1;
	@%p70 bra 	$L__BB0_72;
	bra.uni 	$L__BB0_30;

}


// ===== COMPILED SASS (sm_100) =====

	.target	sm_100

	.elftype	@"ET_EXEC"


//--------------------- .note.nv.tkinfo           --------------------------
	.section	.note.nv.tkinfo,"",@"SHT_NOTE"
	.sectionflags	@"SHF_NOTE_NV_TKINFO"
	.tkinfo
        /*0018*/ 	.word	0x00000002
        /*0030*/ 	.string	""
        /*0030*/ 	.string	"ptxas"
        /*0030*/ 	.string	"Cuda compilation tools, release 13.0, V13.0.88"
        /*0030*/ 	.string	"Build cuda_13.0.r13.0/compiler.36424714_0"
        /*0030*/ 	.string	"-arch sm_100 -m 64 "



//--------------------- .note.nv.cuinfo           --------------------------
	.section	.note.nv.cuinfo,"",@"SHT_NOTE"
	.sectionflags	@"SHF_NOTE_NV_CUINFO"
        /*0018*/ 	.short	0x0002
        /*001a*/ 	.short	0x0064
        /*001c*/ 	.short	0x0082
	.zero		2


//--------------------- .nv.info                  --------------------------
	.section	.nv.info,"",@"SHT_CUDA_INFO"
	.align	4


	//----- nvinfo : EIATTR_REGCOUNT
	.align		4
        /*0000*/ 	.byte	0x04, 0x2f
        /*0002*/ 	.short	(.L_1 - .L_0)
	.align		4
.L_0:
        /*0004*/ 	.word	index@(_Z7knn_gpuPKfiS0_iiiPfPiS2_S1_)
        /*0008*/ 	.word	0x00000030


	//----- nvinfo : EIATTR_FRAME_SIZE
	.align		4
.L_1:
        /*000c*/ 	.byte	0x04, 0x11
        /*000e*/ 	.short	(.L_3 - .L_2)
	.align		4
.L_2:
        /*0010*/ 	.word	index@($__internal_1_$__cuda_sm20_dsqrt_rn_f64_mediumpath_v1)
        /*0014*/ 	.word	0x00000000


	//----- nvinfo : EIATTR_FRAME_SIZE
	.align		4
.L_3:
        /*0018*/ 	.byte	0x04, 0x11
        /*001a*/ 	.short	(.L_5 - .L_4)
	.align		4
.L_4:
        /*001c*/ 	.word	index@($__internal_0_$__cuda_sm20_div_rn_f64_full)
        /*0020*/ 	.word	0x00000000


	//----- nvinfo : EIATTR_FRAME_SIZE
	.align		4
.L_5:
        /*0024*/ 	.byte	0x04, 0x11
        /*0026*/ 	.short	(.L_7 - .L_6)
	.align		4
.L_6:
        /*0028*/ 	.word	index@(_Z7knn_gpuPKfiS0_iiiPfPiS2_S1_)
        /*002c*/ 	.word	0x00000000


	//----- nvinfo : EIATTR_MIN_STACK_SIZE
	.align		4
.L_7:
        /*0030*/ 	.byte	0x04, 0x12
        /*0032*/ 	.short	(.L_9 - .L_8)
	.align		4
.L_8:
        /*0034*/ 	.word	index@(_Z7knn_gpuPKfiS0_iiiPfPiS2_S1_)
        /*0038*/ 	.word	0x00000000
.L_9:


//--------------------- .nv.compat                --------------------------
	.section	.nv.compat,"",@"SHT_CUDA_COMPAT_INFO"
	.align	4
        /*0000*/ 	.byte	0x02, 0x09, 0x00, 0x00, 0x02, 0x02, 0x01, 0x00, 0x02, 0x05, 0x05, 0x00, 0x03, 0x07, 0x01, 0x01
        /*0010*/ 	.byte	0x02, 0x03, 0x00, 0x00, 0x02, 0x06, 0x01, 0x00, 0x04, 0x0b, 0x08, 0x00, 0x01, 0x00, 0x00, 0x00
        /*0020*/ 	.byte	0x00, 0x00, 0x00, 0x00


//--------------------- .nv.info._Z7knn_gpuPKfiS0_iiiPfPiS2_S1_ --------------------------
	.section	.nv.info._Z7knn_gpuPKfiS0_iiiPfPiS2_S1_,"",@"SHT_CUDA_INFO"
	.sectionflags	@""
	.align	4


	//----- nvinfo : EIATTR_CUDA_API_VERSION
	.align		4
        /*0000*/ 	.byte	0x04, 0x37
        /*0002*/ 	.short	(.L_11 - .L_10)
.L_10:
        /*0004*/ 	.word	0x00000082


	//----- nvinfo : EIATTR_KPARAM_INFO
	.align		4
.L_11:
        /*0008*/ 	.byte	0x04, 0x17
        /*000a*/ 	.short	(.L_13 - .L_12)
.L_12:
        /*000c*/ 	.word	0x00000000
        /*0010*/ 	.short	0x0009
        /*0012*/ 	.short	0x0040
        /*0014*/ 	.byte	0x00, 0xf5, 0x21, 0x00


	//----- nvinfo : EIATTR_KPARAM_INFO
	.align		4
.L_13:
        /*0018*/ 	.byte	0x04, 0x17
        /*001a*/ 	.short	(.L_15 - .L_14)
.L_14:
        /*001c*/ 	.word	0x00000000
        /*0020*/ 	.short	0x0008
        /*0022*/ 	.short	0x0038
        /*0024*/ 	.byte	0x00, 0xf5, 0x21, 0x00


	//----- nvinfo : EIATTR_KPARAM_INFO
	.align		4
.L_15:
        /*0028*/ 	.byte	0x04, 0x17
        /*002a*/ 	.short	(.L_17 - .L_16)
.L_16:
        /*002c*/ 	.word	0x00000000
        /*0030*/ 	.short	0x0007
        /*0032*/ 	.short	0x0030
        /*0034*/ 	.byte	0x00, 0xf5, 0x21, 0x00


	//----- nvinfo : EIATTR_KPARAM_INFO
	.align		4
.L_17:
        /*0038*/ 	.byte	0x04, 0x17
        /*003a*/ 	.short	(.L_19 - .L_18)
.L_18:
        /*003c*/ 	.word	0x00000000
        /*0040*/ 	.short	0x0006
        /*0042*/ 	.short	0x0028
        /*0044*/ 	.byte	0x00, 0xf5, 0x21, 0x00


	//----- nvinfo : EIATTR_KPARAM_INFO
	.align		4
.L_19:
        /*0048*/ 	.byte	0x04, 0x17
        /*004a*/ 	.short	(.L_21 - .L_20)
.L_20:
        /*004c*/ 	.word	0x00000000
        /*0050*/ 	.short	0x0005
        /*0052*/ 	.short	0x0020
        /*0054*/ 	.byte	0x00, 0xf0, 0x11, 0x00


	//----- nvinfo : EIATTR_KPARAM_INFO
	.align		4
.L_21:
        /*0058*/ 	.byte	0x04, 0x17
        /*005a*/ 	.short	(.L_23 - .L_22)
.L_22:
        /*005c*/ 	.word	0x00000000
        /*0060*/ 	.short	0x0004
        /*0062*/ 	.short	0x001c
        /*0064*/ 	.byte	0x00, 0xf0, 0x11, 0x00


	//----- nvinfo : EIATTR_KPARAM_INFO
	.align		4
.L_23:
        /*0068*/ 	.byte	0x04, 0x17
        /*006a*/ 	.short	(.L_25 - .L_24)
.L_24:
        /*006c*/ 	.word	0x00000000
        /*0070*/ 	.short	0x0003
        /*0072*/ 	.short	0x0018
        /*0074*/ 	.byte	0x00, 0xf0, 0x11, 0x00


	//----- nvinfo : EIATTR_KPARAM_INFO
	.align		4
.L_25:
        /*0078*/ 	.byte	0x04, 0x17
        /*007a*/ 	.short	(.L_27 - .L_26)
.L_26:
        /*007c*/ 	.word	0x00000000
        /*0080*/ 	.short	0x0002
        /*0082*/ 	.short	0x0010
        /*0084*/ 	.byte	0x00, 0xf5, 0x21, 0x00


	//----- nvinfo : EIATTR_KPARAM_INFO
	.align		4
.L_27:
        /*0088*/ 	.byte	0x04, 0x17
        /*008a*/ 	.short	(.L_29 - .L_28)
.L_28:
        /*008c*/ 	.word	0x00000000
        /*0090*/ 	.short	0x0001
        /*0092*/ 	.short	0x0008
        /*0094*/ 	.byte	0x00, 0xf0, 0x11, 0x00


	//----- nvinfo : EIATTR_KPARAM_INFO
	.align		4
.L_29:
        /*0098*/ 	.byte	0x04, 0x17
        /*009a*/ 	.short	(.L_31 - .L_30)
.L_30:
        /*009c*/ 	.word	0x00000000
        /*00a0*/ 	.short	0x0000
        /*00a2*/ 	.short	0x0000
        /*00a4*/ 	.byte	0x00, 0xf5, 0x21, 0x00


	//----- nvinfo : EIATTR_SPARSE_MMA_MASK
	.align		4
.L_31:
        /*00a8*/ 	.byte	0x03, 0x50
        /*00aa*/ 	.short	0x0000


	//----- nvinfo : EIATTR_MAXREG_COUNT
	.align		4
        /*00ac*/ 	.byte	0x03, 0x1b
        /*00ae*/ 	.short	0x00ff


	//----- nvinfo : EIATTR_EXTERNS
	.align		4
        /*00b0*/ 	.byte	0x04, 0x0f
        /*00b2*/ 	.short	(.L_33 - .L_32)


	//   ....[0]....
	.align		4
.L_32:
        /*00b4*/ 	.word	index@(malloc)


	//----- nvinfo : EIATTR_MERCURY_ISA_VERSION
	.align		4
.L_33:
        /*00b8*/ 	.byte	0x03, 0x5f
        /*00ba*/ 	.short	0x0101


	//----- nvinfo : EIATTR_VRC_CTA_INIT_COUNT
	.align		4
        /*00bc*/ 	.byte	0x02, 0x4a
	.zero		1
	.zero		1


	//----- nvinfo : EIATTR_SYSCALL_OFFSETS
	.align		4
        /*00c0*/ 	.byte	0x04, 0x46
        /*00c2*/ 	.short	(.L_35 - .L_34)


	//   ....[0]....
.L_34:
        /*00c4*/ 	.word	0x00002250


	//   ....[1]....
        /*00c8*/ 	.word	0x00002300


	//----- nvinfo : EIATTR_EXIT_INSTR_OFFSETS
	.align		4
.L_35:
        /*00cc*/ 	.byte	0x04, 0x1c
        /*00ce*/ 	.short	(.L_37 - .L_36)


	//   ....[0]....
.L_36:
        /*00d0*/ 	.word	0x00000070


	//   ....[1]....
        /*00d4*/ 	.word	0x000044e0


	//----- nvinfo : EIATTR_CRS_STACK_SIZE
	.align		4
.L_37:
        /*00d8*/ 	.byte	0x04, 0x1e
        /*00da*/ 	.short	(.L_39 - .L_38)
.L_38:
        /*00dc*/ 	.word	0x00000000


	//----- nvinfo : EIATTR_CBANK_PARAM_SIZE
	.align		4
.L_39:
        /*00e0*/ 	.byte	0x03, 0x19
        /*00e2*/ 	.short	0x0048


	//----- nvinfo : EIATTR_PARAM_CBANK
	.align		4
        /*00e4*/ 	.byte	0x04, 0x0a
        /*00e6*/ 	.short	(.L_41 - .L_40)
	.align		4
.L_40:
        /*00e8*/ 	.word	index@(.nv.constant0._Z7knn_gpuPKfiS0_iiiPfPiS2_S1_)
        /*00ec*/ 	.short	0x0380
        /*00ee*/ 	.short	0x0048


	//----- nvinfo : EIATTR_SW_WAR
	.align		4
.L_41:
        /*00f0*/ 	.byte	0x04, 0x36
        /*00f2*/ 	.short	(.L_43 - .L_42)
.L_42:
        /*00f4*/ 	.word	0x00000008
.L_43:


//--------------------- .nv.callgraph             --------------------------
	.section	.nv.callgraph,"",@"SHT_CUDA_CALLGRAPH"
	.align	4
	.sectionentsize	8
	.align		4
        /*0000*/ 	.word	0x00000000
	.align		4
        /*0004*/ 	.word	0xffffffff
	.align		4
        /*0008*/ 	.word	index@(_Z7knn_gpuPKfiS0_iiiPfPiS2_S1_)
	.align		4
        /*000c*/ 	.word	index@(malloc)
	.align		4
        /*0010*/ 	.word	0x00000000
	.align		4
        /*0014*/ 	.word	0xfffffffe
	.align		4
        /*0018*/ 	.word	0x00000000
	.align		4
        /*001c*/ 	.word	0xfffffffd
	.align		4
        /*0020*/ 	.word	0x00000000
	.align		4
        /*0024*/ 	.word	0xfffffffc


//--------------------- .nv.constant4             --------------------------
	.section	.nv.constant4,"a",@progbits
	.align	8
	.align		8
.nv.constant4:
        /*0000*/ 	.dword	malloc


//--------------------- .text._Z7knn_gpuPKfiS0_iiiPfPiS2_S1_ --------------------------
	.section	.text._Z7knn_gpuPKfiS0_iiiPfPiS2_S1_,"ax",@progbits
	.align	128
        .global         _Z7knn_gpuPKfiS0_iiiPfPiS2_S1_
        .type           _Z7knn_gpuPKfiS0_iiiPfPiS2_S1_,@function
        .size           _Z7knn_gpuPKfiS0_iiiPfPiS2_S1_,(.L_x_74 - _Z7knn_gpuPKfiS0_iiiPfPiS2_S1_)
        .other          _Z7knn_gpuPKfiS0_iiiPfPiS2_S1_,@"STO_CUDA_ENTRY STV_DEFAULT"
_Z7knn_gpuPKfiS0_iiiPfPiS2_S1_:
.text._Z7knn_gpuPKfiS0_iiiPfPiS2_S1_:
[----:B------:R-:W0:Y:S01]  /*0000*/  LDC R1, c[0x0][0x37c] ;  /* 0x0000df00ff017b82 */ /* 0x000e220000000800 */
[----:B------:R-:W1:Y:S07]  /*0010*/  S2R R17, SR_TID.X ;  /* 0x0000000000117919 */ /* 0x000e6e0000002100 */
[----:B------:R-:W1:Y:S01]  /*0020*/  S2UR UR4, SR_CTAID.X ;  /* 0x00000000000479c3 */ /* 0x000e620000002500 */
[----:B------:R-:W2:Y:S07]  /*0030*/  LDCU UR5, c[0x0][0x398] ;  /* 0x00007300ff0577ac */ /* 0x000eae0008000800 */
[----:B------:R-:W1:Y:S02]  /*0040*/  LDC R2, c[0x0][0x360] ;  /* 0x0000d800ff027b82 */ /* 0x000e640000000800 */
[----:B-1----:R-:W-:-:S05]  /*0050*/  IMAD R17, R2, UR4, R17 ;  /* 0x0000000402117c24 */ /* 0x002fca000f8e0211 */
[----:B--2---:R-:W-:-:S13]  /*0060*/  ISETP.GE.AND P0, PT, R17, UR5, PT ;  /* 0x0000000511007c0c */ /* 0x004fda000bf06270 */
[----:B0-----:R-:W-:Y:S05]  /*0070*/  @P0 EXIT ;  /* 0x000000000000094d */ /* 0x001fea0003800000 */
[----:B------:R-:W0:Y:S01]  /*0080*/  LDCU UR40, c[0x0][0x39c] ;  /* 0x00007380ff2877ac */ /* 0x000e220008000800 */
[----:B------:R-:W-:Y:S01]  /*0090*/  BSSY.RECONVERGENT B6, `(.L_x_0) ;  /* 0x0000444000067945 */ /* 0x000fe20003800200 */
[----:B------:R-:W1:Y:S01]  /*00a0*/  LDCU UR42, c[0x0][0x3a0] ;  /* 0x00007400ff2a77ac */ /* 0x000e620008000800 */
[----:B------:R-:W2:Y:S01]  /*00b0*/  LDCU UR4, c[0x0][0x370] ;  /* 0x00006e00ff0477ac */ /* 0x000ea20008000800 */
[----:B------:R-:W3:Y:S01]  /*00c0*/  LDCU UR41, c[0x0][0x388] ;  /* 0x00007100ff2977ac */ /* 0x000ee20008000800 */
[----:B------:R-:W-:Y:S01]  /*00d0*/  UMOV UR38, 0x4 ;  /* 0x0000000400267882 */ /* 0x000fe20000000000 */
[----:B------:R-:W-:Y:S01]  /*00e0*/  UMOV UR39, 0x0 ;  /* 0x0000000000277882 */ /* 0x000fe20000000000 */
[----:B0-----:R-:W-:Y:S02]  /*00f0*/  ULOP3.LUT UR43, UR40, 0x7, URZ, 0xc0, !UPT ;  /* 0x00000007282b7892 */ /* 0x001fe4000f8ec0ff */
[----:B------:R-:W-:Y:S02]  /*0100*/  ULOP3.LUT UR44, UR40, 0x3, URZ, 0xc0, !UPT ;  /* 0x00000003282c7892 */ /* 0x000fe4000f8ec0ff */
[----:B-1----:R-:W-:-:S02]  /*0110*/  ULOP3.LUT UR45, UR42, 0x7, URZ, 0xc0, !UPT ;  /* 0x000000072a2d7892 */ /* 0x002fc4000f8ec0ff */
[----:B------:R-:W-:Y:S02]  /*0120*/  ULOP3.LUT UR46, UR42, 0x3, URZ, 0xc0, !UPT ;  /* 0x000000032a2e7892 */ /* 0x000fe4000f8ec0ff */
[----:B------:R-:W-:Y:S01]  /*0130*/  ULOP3.LUT UR40, UR40, 0xfffffff8, URZ, 0xc0, !UPT ;  /* 0xfffffff828287892 */ /* 0x000fe2000f8ec0ff */
[----:B--2---:R-:W-:Y:S01]  /*0140*/  IMAD R2, R2, UR4, RZ ;  /* 0x0000000402027c24 */ /* 0x004fe2000f8e02ff */
[----:B------:R-:W-:Y:S02]  /*0150*/  UIMAD.WIDE UR38, UR42, 0x4, UR38 ;  /* 0x000000042a2678a5 */ /* 0x000fe4000f8e0226 */
[----:B---3--:R-:W-:Y:S02]  /*0160*/  UIADD3 UR47, UPT, UPT, UR41, -0x1, URZ ;  /* 0xffffffff292f7890 */ /* 0x008fe4000fffe0ff */
[----:B------:R-:W-:Y:S02]  /*0170*/  ULOP3.LUT UR48, UR41, 0x7, URZ, 0xc0, !UPT ;  /* 0x0000000729307892 */ /* 0x000fe4000f8ec0ff */
[----:B------:R-:W-:-:S02]  /*0180*/  ULOP3.LUT UR49, UR41, 0x3, URZ, 0xc0, !UPT ;  /* 0x0000000329317892 */ /* 0x000fc4000f8ec0ff */
[----:B------:R-:W-:Y:S01]  /*0190*/  ULOP3.LUT UR50, UR42, 0x7ffffff8, URZ, 0xc0, !UPT ;  /* 0x7ffffff82a327892 */ /* 0x000fe2000f8ec0ff */
[----:B------:R-:W0:Y:S01]  /*01a0*/  LDCU.64 UR36, c[0x0][0x358] ;  /* 0x00006b00ff2477ac */ /* 0x000e220008000a00 */
[----:B------:R-:W-:Y:S02]  /*01b0*/  ULOP3.LUT UR41, UR41, 0x7ffffff8, URZ, 0xc0, !UPT ;  /* 0x7ffffff829297892 */ /* 0x000fe4000f8ec0ff */
[----:B------:R-:W-:Y:S02]  /*01c0*/  ULOP3.LUT UR42, UR42, 0x1, URZ, 0xc0, !UPT ;  /* 0x000000012a2a7892 */ /* 0x000fe4000f8ec0ff */
[----:B------:R-:W-:Y:S02]  /*01d0*/  UIADD3 UR51, UPT, UPT, UR45, -0x1, URZ ;  /* 0xffffffff2d337890 */ /* 0x000fe4000fffe0ff */
[----:B------:R-:W-:Y:S02]  /*01e0*/  UIADD3 UR52, UPT, UPT, UR46, -0x1, URZ ;  /* 0xffffffff2e347890 */ /* 0x000fe4000fffe0ff */
[----:B------:R-:W-:-:S12]  /*01f0*/  UIADD3 UR53, UPT, UPT, -UR40, URZ, URZ ;  /* 0x000000ff28357290 */ /* 0x000fd8000fffe1ff */
.L_x_62:
[----:B-1----:R-:W1:Y:S02]  /*0200*/  LDCU UR4, c[0x0][0x388] ;  /* 0x00007100ff0477ac */ /* 0x002e640008000800 */
[----:B0123--:R-:W-:-:S04]  /*0210*/  MOV R9, UR4 ;  /* 0x0000000400097c02 */ /* 0x00ffc80008000f00 */
[----:B------:R-:W-:-:S13]  /*0220*/  ISETP.GE.AND P0, PT, R9, 0x1, PT ;  /* 0x000000010900780c */ /* 0x000fda0003f06270 */
[----:B----4-:R-:W-:Y:S05]  /*0230*/  @!P0 BRA `(.L_x_1) ;  /* 0x0000001c00dc8947 */ /* 0x010fea0003800000 */
[----:B------:R-:W1:Y:S02]  /*0240*/  LDCU UR4, c[0x0][0x39c] ;  /* 0x00007380ff0477ac */ /* 0x000e640008000800 */
[----:B-1----:R-:W-:-:S09]  /*0250*/  UISETP.NE.AND UP0, UPT, UR4, URZ, UPT ;  /* 0x000000ff0400728c */ /* 0x002fd2000bf05270 */
[----:B------:R-:W-:Y:S05]  /*0260*/  BRA.U !UP0, `(.L_x_2) ;  /* 0x0000001908087547 */ /* 0x000fea000b800000 */
[----:B------:R-:W1:Y:S01]  /*0270*/  LDC R8, c[0x0][0x398] ;  /* 0x0000e600ff087b82 */ /* 0x000e620000000800 */
[----:B------:R-:W-:Y:S01]  /*0280*/  BSSY.RECONVERGENT B0, `(.L_x_3) ;  /* 0x000017f000007945 */ /* 0x000fe20003800200 */
[----:B------:R-:W-:Y:S01]  /*0290*/  IMAD.MOV.U32 R0, RZ, RZ, RZ ;  /* 0x000000ffff007224 */ /* 0x000fe200078e00ff */
[----:B-1----:R-:W-:Y:S01]  /*02a0*/  IADD3 R3, PT, PT, R17, R8, RZ ;  /* 0x0000000811037210 */ /* 0x002fe20007ffe0ff */
[C-C-:B------:R-:W-:Y:S02]  /*02b0*/  IMAD R4, R8.reuse, 0x5, R17.reuse ;  /* 0x0000000508047824 */ /* 0x140fe400078e0211 */
[C-C-:B------:R-:W-:Y:S02]  /*02c0*/  IMAD R5, R8.reuse, 0x6, R17.reuse ;  /* 0x0000000608057824 */ /* 0x140fe400078e0211 */
[C-C-:B------:R-:W-:Y:S02]  /*02d0*/  IMAD R6, R8.reuse, 0x2, R17.reuse ;  /* 0x0000000208067824 */ /* 0x140fe400078e0211 */
[----:B------:R-:W-:-:S07]  /*02e0*/  IMAD R7, R8, 0x7, R17 ;  /* 0x0000000708077824 */ /* 0x000fce00078e0211 */
.L_x_16:
[----:B-1----:R-:W1:Y:S01]  /*02f0*/  LDC.64 R20, c[0x0][0x398] ;  /* 0x0000e600ff147b82 */ /* 0x002e620000000a00 */
[----:B------:R-:W-:Y:S01]  /*0300*/  HFMA2 R9, -RZ, RZ, 0, 0 ;  /* 0x00000000ff097431 */ /* 0x000fe200000001ff */
[----:B------:R-:W-:Y:S02]  /*0310*/  CS2R R30, SRZ ;  /* 0x00000000001e7805 */ /* 0x000fe4000001ff00 */
[----:B------:R-:W-:Y:S02]  /*0320*/  CS2R R28, SRZ ;  /* 0x00000000001c7805 */ /* 0x000fe4000001ff00 */
[----:B------:R-:W-:Y:S02]  /*0330*/  CS2R R26, SRZ ;  /* 0x00000000001a7805 */ /* 0x000fe4000001ff00 */
[----:B------:R-:W2:Y:S01]  /*0340*/  LDC.64 R10, c[0x0][0x3b8] ;  /* 0x0000ee00ff0a7b82 */ /* 0x000ea20000000a00 */
[----:B-1----:R-:W-:Y:S01]  /*0350*/  IMAD R8, R0, R20, R17 ;  /* 0x0000001400087224 */ /* 0x002fe200078e0211 */
[----:B------:R-:W-:-:S03]  /*0360*/  ISETP.GE.U32.AND P0, PT, R21, 0x8, PT ;  /* 0x000000081500780c */ /* 0x000fc60003f06070 */
[----:B--2---:R-:W-:-:S05]  /*0370*/  IMAD.WIDE R10, R8, 0x4, R10 ;  /* 0x00000004080a7825 */ /* 0x004fca00078e020a */
[----:B0-----:R0:W-:Y:S05]  /*0380*/  STG.E desc[UR36][R10.64], R0 ;  /* 0x000000000a007986 */ /* 0x0011ea000c101924 */
[----:B------:R-:W-:Y:S05]  /*0390*/  @!P0 BRA `(.L_x_4) ;  /* 0x00000008004c8947 */ /* 0x000fea0003800000 */
[----:B0-----:R-:W0:Y:S01]  /*03a0*/  LDC R11, c[0x0][0x388] ;  /* 0x0000e200ff0b7b82 */ /* 0x001e220000000800 */
[----:B------:R-:W-:Y:S01]  /*03b0*/  BSSY.RECONVERGENT B1, `(.L_x_5) ;  /* 0x0000090000017945 */ /* 0x000fe20003800200 */
[C-C-:B------:R-:W-:Y:S01]  /*03c0*/  IMAD R41, R20.reuse, 0x3, R17.reuse ;  /* 0x0000000314297824 */ /* 0x140fe200078e0211 */
[----:B------:R-:W-:Y:S01]  /*03d0*/  MOV R12, R0 ;  /* 0x00000000000c7202 */ /* 0x000fe20000000f00 */
[--C-:B------:R-:W-:Y:S01]  /*03e0*/  IMAD R13, R20, 0x4, R17.reuse ;  /* 0x00000004140d7824 */ /* 0x100fe200078e0211 */
[----:B------:R-:W-:Y:S01]  /*03f0*/  MOV R37, R7 ;  /* 0x0000000700257202 */ /* 0x000fe20000000f00 */
[----:B------:R-:W-:Y:S01]  /*0400*/  IMAD.MOV.U32 R35, RZ, RZ, R17 ;  /* 0x000000ffff237224 */ /* 0x000fe200078e0011 */
[----:B------:R-:W-:Y:S01]  /*0410*/  MOV R15, R4 ;  /* 0x00000004000f7202 */ /* 0x000fe20000000f00 */
[----:B------:R-:W-:Y:S01]  /*0420*/  IMAD.MOV.U32 R39, RZ, RZ, R5 ;  /* 0x000000ffff277224 */ /* 0x000fe200078e0005 */
[----:B------:R-:W-:Y:S01]  /*0430*/  MOV R19, R3 ;  /* 0x0000000300137202 */ /* 0x000fe20000000f00 */
[----:B------:R-:W-:Y:S01]  /*0440*/  IMAD.MOV.U32 R43, RZ, RZ, R6 ;  /* 0x000000ffff2b7224 */ /* 0x000fe200078e0006 */
[----:B------:R-:W-:Y:S01]  /*0450*/  CS2R R30, SRZ ;  /* 0x00000000001e7805 */ /* 0x000fe2000001ff00 */
[----:B------:R-:W-:Y:S01]  /*0460*/  IMAD.U32 R10, RZ, RZ, UR53 ;  /* 0x00000035ff0a7e24 */ /* 0x000fe2000f8e00ff */
[----:B0-----:R-:W-:Y:S01]  /*0470*/  IADD3 R9, PT, PT, R0, R11, RZ ;  /* 0x0000000b00097210 */ /* 0x001fe20007ffe0ff */
[C-C-:B------:R-:W-:Y:S01]  /*0480*/  IMAD R16, R11.reuse, 0x2, R0.reuse ;  /* 0x000000020b107824 */ /* 0x140fe200078e0200 */
[C---:B------:R-:W-:Y:S01]  /*0490*/  LEA R34, R11.reuse, R0, 0x2 ;  /* 0x000000000b227211 */ /* 0x040fe200078e10ff */
[----:B------:R-:W-:-:S02]  /*04a0*/  IMAD R18, R11, 0x3, R0 ;  /* 0x000000030b127824 */ /* 0x000fc400078e0200 */
[C-C-:B------:R-:W-:Y:S02]  /*04b0*/  IMAD R36, R11.reuse, 0x5, R0.reuse ;  /* 0x000000050b247824 */ /* 0x140fe400078e0200 */
[C-C-:B------:R-:W-:Y:S02]  /*04c0*/  IMAD R38, R11.reuse, 0x6, R0.reuse ;  /* 0x000000060b267824 */ /* 0x140fe400078e0200 */
[----:B------:R-:W-:-:S07]  /*04d0*/  IMAD R40, R11, 0x7, R0 ;  /* 0x000000070b287824 */ /* 0x000fce00078e0200 */
.L_x_6:
[----:B------:R-:W0:Y:S08]  /*04e0*/  LDC.64 R22, c[0x0][0x380] ;  /* 0x0000e000ff167b82 */ /* 0x000e300000000a00 */
[----:B------:R-:W1:Y:S01]  /*04f0*/  LDC.64 R24, c[0x0][0x390] ;  /* 0x0000e400ff187b82 */ /* 0x000e620000000a00 */
[----:B0-----:R-:W-:-:S06]  /*0500*/  IMAD.WIDE.U32 R44, R12, 0x4, R22 ;  /* 0x000000040c2c7825 */ /* 0x001fcc00078e0016 */
[----:B------:R-:W2:Y:S01]  /*0510*/  LDG.E R45, desc[UR36][R44.64] ;  /* 0x000000242c2d7981 */ /* 0x000ea2000c1e1900 */
[----:B-1----:R-:W-:-:S05]  /*0520*/  IMAD.WIDE.U32 R32, R35, 0x4, R24 ;  /* 0x0000000423207825 */ /* 0x002fca00078e0018 */
[----:B------:R-:W2:Y:S02]  /*0530*/  LDG.E R14, desc[UR36][R32.64] ;  /* 0x00000024200e7981 */ /* 0x000ea4000c1e1900 */
[-C--:B--2---:R-:W-:Y:S01]  /*0540*/  FMUL R42, R45, R14.reuse ;  /* 0x0000000e2d2a7220 */ /* 0x084fe20000400000 */
[----:B------:R-:W-:-:S03]  /*0550*/  FMUL R14, R14, R14 ;  /* 0x0000000e0e0e7220 */ /* 0x000fc60000400000 */
[----:B------:R-:W0:Y:S02]  /*0560*/  F2F.F64.F32 R32, R42 ;  /* 0x0000002a00207310 */ /* 0x000e240000201800 */
[----:B0-----:R-:W-:Y:S01]  /*0570*/  DADD R32, R32, R26 ;  /* 0x0000000020207229 */ /* 0x001fe2000000001a */
[----:B------:R-:W-:Y:S01]  /*0580*/  FMUL R26, R45, R45 ;  /* 0x0000002d2d1a7220 */ /* 0x000fe20000400000 */
[----:B------:R-:W-:-:S05]  /*0590*/  IMAD.WIDE.U32 R44, R9, 0x4, R22 ;  /* 0x00000004092c7825 */ /* 0x000fca00078e0016 */
[----:B------:R-:W0:Y:S01]  /*05a0*/  F2F.F64.F32 R26, R26 ;  /* 0x0000001a001a7310 */ /* 0x000e220000201800 */
[----:B------:R-:W2:Y:S01]  /*05b0*/  LDG.E R45, desc[UR36][R44.64] ;  /* 0x000000242c2d7981 */ /* 0x000ea2000c1e1900 */
[----:B0-----:R-:W-:-:S06]  /*05c0*/  DADD R26, R26, R28 ;  /* 0x000000001a1a7229 */ /* 0x001fcc000000001c */
[----:B------:R-:W0:Y:S02]  /*05d0*/  F2F.F64.F32 R28, R14 ;  /* 0x0000000e001c7310 */ /* 0x000e240000201800 */
[----:B0-----:R-:W-:Y:S01]  /*05e0*/  DADD R30, R28, R30 ;  /* 0x000000001c1e7229 */ /* 0x001fe2000000001e */
[----:B------:R-:W-:-:S05]  /*05f0*/  IMAD.WIDE.U32 R28, R19, 0x4, R24 ;  /* 0x00000004131c7825 */ /* 0x000fca00078e0018 */
[----:B------:R-:W2:Y:S02]  /*0600*/  LDG.E R14, desc[UR36][R28.64] ;  /* 0x000000241c0e7981 */ /* 0x000ea4000c1e1900 */
[----:B--2---:R-:W-:-:S04]  /*0610*/  FMUL R42, R45, R14 ;  /* 0x0000000e2d2a7220 */ /* 0x004fc80000400000 */
[----:B------:R-:W0:Y:S02]  /*0620*/  F2F.F64.F32 R28, R42 ;  /* 0x0000002a001c7310 */ /* 0x000e240000201800 */
[----:B0-----:R-:W-:Y:S01]  /*0630*/  DADD R28, R32, R28 ;  /* 0x00000000201c7229 */ /* 0x001fe2000000001c */
[----:B------:R-:W-:-:S06]  /*0640*/  FMUL R32, R45, R45 ;  /* 0x0000002d2d207220 */ /* 0x000fcc0000400000 */
[----:B------:R-:W0:Y:S01]  /*0650*/  F2F.F64.F32 R32, R32 ;  /* 0x0000002000207310 */ /* 0x000e220000201800 */
[----:B------:R-:W-:Y:S01]  /*0660*/  FMUL R14, R14, R14 ;  /* 0x0000000e0e0e7220 */ /* 0x000fe20000400000 */
[----:B0-----:R-:W-:-:S06]  /*0670*/  DADD R32, R26, R32 ;  /* 0x000000001a207229 */ /* 0x001fcc0000000020 */
[----:B------:R-:W0:Y:S01]  /*0680*/  F2F.F64.F32 R26, R14 ;  /* 0x0000000e001a7310 */ /* 0x000e220000201800 */
[----:B------:R-:W-:-:S06]  /*0690*/  IMAD.WIDE.U32 R44, R16, 0x4, R22 ;  /* 0x00000004102c7825 */ /* 0x000fcc00078e0016 */
[----:B------:R-:W2:Y:S01]  /*06a0*/  LDG.E R45, desc[UR36][R44.64] ;  /* 0x000000242c2d7981 */ /* 0x000ea2000c1e1900 */
        /* <DEDUP_REMOVED lines=54> */
[----:B------:R-:W2:Y:S01]  /*0a10*/  LDG.E R14, desc[UR36][R32.64] ;  /* 0x00000024200e7981 */ /* 0x000ea2000c1e1900 */
[----:B------:R-:W-:-:S04]  /*0a20*/  IMAD.WIDE.U32 R22, R40, 0x4, R22 ;  /* 0x0000000428167825 */ /* 0x000fc800078e0016 */
[----:B------:R-:W-:Y:S02]  /*0a30*/  IMAD.WIDE.U32 R24, R37, 0x4, R24 ;  /* 0x0000000425187825 */ /* 0x000fe400078e0018 */
[----:B------:R-:W3:Y:S04]  /*0a40*/  LDG.E R22, desc[UR36][R22.64] ;  /* 0x0000002416167981 */ /* 0x000ee8000c1e1900 */
[----:B------:R-:W4:Y:S01]  /*0a50*/  LDG.E R25, desc[UR36][R24.64] ;  /* 0x0000002418197981 */ /* 0x000f22000c1e1900 */
[----:B------:R-:W-:-:S05]  /*0a60*/  VIADD R10, R10, 0x8 ;  /* 0x000000080a0a7836 */ /* 0x000fca0000000000 */
[----:B------:R-:W-:Y:S01]  /*0a70*/  ISETP.NE.AND P0, PT, R10, RZ, PT ;  /* 0x000000ff0a00720c */ /* 0x000fe20003f05270 */
[C---:B------:R-:W-:Y:S01]  /*0a80*/  IMAD R16, R11.reuse, 0x8, R16 ;  /* 0x000000080b107824 */ /* 0x040fe200078e0210 */
[C---:B------:R-:W-:Y:S01]  /*0a90*/  LEA R9, R11.reuse, R9, 0x3 ;  /* 0x000000090b097211 */ /* 0x040fe200078e18ff */
[C---:B------:R-:W-:Y:S01]  /*0aa0*/  IMAD R34, R11.reuse, 0x8, R34 ;  /* 0x000000080b227824 */ /* 0x040fe200078e0222 */
[C---:B------:R-:W-:Y:S01]  /*0ab0*/  LEA R18, R11.reuse, R18, 0x3 ;  /* 0x000000120b127211 */ /* 0x040fe200078e18ff */
[C---:B------:R-:W-:Y:S01]  /*0ac0*/  IMAD R38, R11.reuse, 0x8, R38 ;  /* 0x000000080b267824 */ /* 0x040fe200078e0226 */
[C---:B------:R-:W-:Y:S01]  /*0ad0*/  LEA R36, R11.reuse, R36, 0x3 ;  /* 0x000000240b247211 */ /* 0x040fe200078e18ff */
[C---:B------:R-:W-:Y:S01]  /*0ae0*/  IMAD R12, R11.reuse, 0x8, R12 ;  /* 0x000000080b0c7824 */ /* 0x040fe200078e020c */
[----:B------:R-:W-:Y:S01]  /*0af0*/  LEA R40, R11, R40, 0x3 ;  /* 0x000000280b287211 */ /* 0x000fe200078e18ff */
        /* <DEDUP_REMOVED lines=8> */
[----:B--2---:R-:W-:-:S04]  /*0b80*/  FMUL R42, R14, R45 ;  /* 0x0000002d0e2a7220 */ /* 0x004fc80000400000 */
[----:B------:R-:W0:Y:S01]  /*0b90*/  F2F.F64.F32 R32, R42 ;  /* 0x0000002a00207310 */ /* 0x000e220000201800 */
[----:B------:R-:W-:Y:S01]  /*0ba0*/  FMUL R14, R14, R14 ;  /* 0x0000000e0e0e7220 */ /* 0x000fe20000400000 */
[----:B------:R-:W-:Y:S01]  /*0bb0*/  FMUL R45, R45, R45 ;  /* 0x0000002d2d2d7220 */ /* 0x000fe20000400000 */
[----:B0-----:R-:W-:-:S05]  /*0bc0*/  DADD R26, R26, R32 ;  /* 0x000000001a1a7229 */ /* 0x001fca0000000020 */
[----:B------:R-:W0:Y:S01]  /*0bd0*/  F2F.F64.F32 R32, R14 ;  /* 0x0000000e00207310 */ /* 0x000e220000201800 */
[C---:B---3--:R-:W-:Y:S01]  /*0be0*/  FMUL R42, R22.reuse, R22 ;  /* 0x00000016162a7220 */ /* 0x048fe20000400000 */
[-C--:B----4-:R-:W-:Y:S01]  /*0bf0*/  FMUL R22, R22, R25.reuse ;  /* 0x0000001916167220 */ /* 0x090fe20000400000 */
[----:B------:R-:W-:Y:S01]  /*0c00*/  FMUL R25, R25, R25 ;  /* 0x0000001919197220 */ /* 0x000fe20000400000 */
[----:B0-----:R-:W-:-:S04]  /*0c10*/  DADD R28, R28, R32 ;  /* 0x000000001c1c7229 */ /* 0x001fc80000000020 */
[----:B------:R-:W0:Y:S08]  /*0c20*/  F2F.F64.F32 R32, R45 ;  /* 0x0000002d00207310 */ /* 0x000e300000201800 */
[----:B------:R-:W1:Y:S01]  /*0c30*/  F2F.F64.F32 R22, R22 ;  /* 0x0000001600167310 */ /* 0x000e620000201800 */
[----:B0-----:R-:W-:-:S07]  /*0c40*/  DADD R32, R30, R32 ;  /* 0x000000001e207229 */ /* 0x001fce0000000020 */
[----:B------:R-:W-:Y:S08]  /*0c50*/  F2F.F64.F32 R24, R25 ;  /* 0x0000001900187310 */ /* 0x000ff00000201800 */
[----:B------:R-:W0:Y:S01]  /*0c60*/  F2F.F64.F32 R30, R42 ;  /* 0x0000002a001e7310 */ /* 0x000e220000201800 */
[----:B-1----:R-:W-:Y:S02]  /*0c70*/  DADD R26, R26, R22 ;  /* 0x000000001a1a7229 */ /* 0x002fe40000000016 */
[----:B0-----:R-:W-:-:S02]  /*0c80*/  DADD R28, R28, R30 ;  /* 0x000000001c1c7229 */ /* 0x001fc4000000001e */
[----:B------:R-:W-:Y:S01]  /*0c90*/  DADD R30, R32, R24 ;  /* 0x00000000201e7229 */ /* 0x000fe20000000018 */
[----:B------:R-:W-:Y:S10]  /*0ca0*/  @P0 BRA `(.L_x_6) ;  /* 0xfffffff8000c0947 */ /* 0x000ff4000383ffff */
[----:B------:R-:W-:Y:S05]  /*0cb0*/  BSYNC.RECONVERGENT B1 ;  /* 0x0000000000017941 */ /* 0x000fea0003800200 */
.L_x_5:
[----:B------:R-:W-:-:S07]  /*0cc0*/  MOV R9, UR40 ;  /* 0x0000002800097c02 */ /* 0x000fce0008000f00 */
.L_x_4:
[----:B------:R-:W-:-:S09]  /*0cd0*/  UISETP.NE.AND UP0, UPT, UR43, URZ, UPT ;  /* 0x000000ff2b00728c */ /* 0x000fd2000bf05270 */
[----:B------:R-:W-:Y:S05]  /*0ce0*/  BRA.U !UP0, `(.L_x_7) ;  /* 0x0000000508f47547 */ /* 0x000fea000b800000 */
[----:B------:R-:W-:Y:S02]  /*0cf0*/  UIADD3 UR4, UPT, UPT, UR43, -0x1, URZ ;  /* 0xffffffff2b047890 */ /* 0x000fe4000fffe0ff */
[----:B------:R-:W-:Y:S02]  /*0d00*/  UISETP.NE.AND UP1, UPT, UR44, URZ, UPT ;  /* 0x000000ff2c00728c */ /* 0x000fe4000bf25270 */
[----:B------:R-:W-:-:S09]  /*0d10*/  UISETP.GE.U32.AND UP0, UPT, UR4, 0x3, UPT ;  /* 0x000000030400788c */ /* 0x000fd2000bf06070 */
[----:B------:R-:W-:Y:S05]  /*0d20*/  BRA.U !UP0, `(.L_x_8) ;  /* 0x0000000508007547 */ /* 0x000fea000b800000 */
[----:B------:R-:W1:Y:S01]  /*0d30*/  LDC.64 R12, c[0x0][0x390] ;  /* 0x0000e400ff0c7b82 */ /* 0x000e620000000a00 */
[----:B------:R-:W2:Y:S01]  /*0d40*/  LDCU UR4, c[0x0][0x388] ;  /* 0x00007100ff0477ac */ /* 0x000ea20008000800 */
[----:B------:R-:W-:-:S06]  /*0d50*/  IMAD R19, R9, R20, R17 ;  /* 0x0000001409137224 */ /* 0x000fcc00078e0211 */
[----:B0-----:R-:W0:Y:S01]  /*0d60*/  LDC.64 R10, c[0x0][0x380] ;  /* 0x0000e000ff0a7b82 */ /* 0x001e220000000a00 */
[----:B------:R-:W-:Y:S02]  /*0d70*/  IMAD.IADD R35, R19, 0x1, R20 ;  /* 0x0000000113237824 */ /* 0x000fe400078e0214 */
[----:B--2---:R-:W-:Y:S02]  /*0d80*/  IMAD R23, R9, UR4, R0 ;  /* 0x0000000409177c24 */ /* 0x004fe4000f8e0200 */
[----:B-1----:R-:W-:-:S03]  /*0d90*/  IMAD.WIDE.U32 R14, R19, 0x4, R12 ;  /* 0x00000004130e7825 */ /* 0x002fc600078e000c */
[C---:B------:R-:W-:Y:S02]  /*0da0*/  IADD3 R33, PT, PT, R23.reuse, UR4, RZ ;  /* 0x0000000417217c10 */ /* 0x040fe4000fffe0ff */
[----:B------:R1:W2:Y:S01]  /*0db0*/  LDG.E R18, desc[UR36][R14.64] ;  /* 0x000000240e127981 */ /* 0x0002a2000c1e1900 */
[----:B0-----:R-:W-:-:S05]  /*0dc0*/  IMAD.WIDE.U32 R36, R23, 0x4, R10 ;  /* 0x0000000417247825 */ /* 0x001fca00078e000a */
[----:B------:R-:W3:Y:S01]  /*0dd0*/  LDG.E R19, desc[UR36][R36.64] ;  /* 0x0000002424137981 */ /* 0x000ee2000c1e1900 */
[----:B------:R-:W-:Y:S01]  /*0de0*/  IMAD.WIDE.U32 R38, R35, 0x4, R12 ;  /* 0x0000000423267825 */ /* 0x000fe200078e000c */
[----:B------:R-:W-:-:S03]  /*0df0*/  IADD3 R43, PT, PT, R33, UR4, RZ ;  /* 0x00000004212b7c10 */ /* 0x000fc6000fffe0ff */
[----:B------:R-:W-:Y:S01]  /*0e00*/  IMAD.WIDE.U32 R24, R33, 0x4, R10 ;  /* 0x0000000421187825 */ /* 0x000fe200078e000a */
[----:B------:R-:W4:Y:S03]  /*0e10*/  LDG.E R22, desc[UR36][R38.64] ;  /* 0x0000002426167981 */ /* 0x000f26000c1e1900 */
[----:B------:R-:W-:Y:S01]  /*0e20*/  IMAD.IADD R41, R35, 0x1, R20 ;  /* 0x0000000123297824 */ /* 0x000fe200078e0214 */
[----:B------:R0:W5:Y:S01]  /*0e30*/  LDG.E R23, desc[UR36][R24.64] ;  /* 0x0000002418177981 */ /* 0x000162000c1e1900 */
[----:B-1----:R-:W-:-:S04]  /*0e40*/  IMAD.WIDE.U32 R14, R43, 0x4, R10 ;  /* 0x000000042b0e7825 */ /* 0x002fc800078e000a */
[C-C-:B------:R-:W-:Y:S01]  /*0e50*/  IMAD.WIDE.U32 R32, R41.reuse, 0x4, R12.reuse ;  /* 0x0000000429207825 */ /* 0x140fe200078e000c */
[----:B------:R-:W-:Y:S01]  /*0e60*/  IADD3 R41, PT, PT, R41, R20, RZ ;  /* 0x0000001429297210 */ /* 0x000fe20007ffe0ff */
[----:B------:R4:W5:Y:S02]  /*0e70*/  LDG.E R35, desc[UR36][R14.64] ;  /* 0x000000240e237981 */ /* 0x000964000c1e1900 */
[----:B------:R-:W-:Y:S02]  /*0e80*/  VIADD R43, R43, UR4 ;  /* 0x000000042b2b7c36 */ /* 0x000fe40008000000 */
[----:B------:R1:W5:Y:S01]  /*0e90*/  LDG.E R34, desc[UR36][R32.64] ;  /* 0x0000002420227981 */ /* 0x000362000c1e1900 */
[----:B------:R-:W-:-:S04]  /*0ea0*/  IMAD.WIDE.U32 R40, R41, 0x4, R12 ;  /* 0x0000000429287825 */ /* 0x000fc800078e000c */
[----:B0-----:R-:W-:Y:S01]  /*0eb0*/  IMAD.WIDE.U32 R24, R43, 0x4, R10 ;  /* 0x000000042b187825 */ /* 0x001fe200078e000a */
[----:B------:R-:W5:Y:S04]  /*0ec0*/  LDG.E R16, desc[UR36][R40.64] ;  /* 0x0000002428107981 */ /* 0x000f68000c1e1900 */
[----:B------:R0:W5:Y:S01]  /*0ed0*/  LDG.E R39, desc[UR36][R24.64] ;  /* 0x0000002418277981 */ /* 0x000162000c1e1900 */
[----:B------:R-:W-:Y:S01]  /*0ee0*/  IADD3 R9, PT, PT, R9, 0x4, RZ ;  /* 0x0000000409097810 */ /* 0x000fe20007ffe0ff */
[-C--:B--2---:R-:W-:Y:S01]  /*0ef0*/  FMUL R10, R18, R18.reuse ;  /* 0x00000012120a7220 */ /* 0x084fe20000400000 */
[C---:B---3--:R-:W-:Y:S01]  /*0f00*/  FMUL R12, R19.reuse, R18 ;  /* 0x00000012130c7220 */ /* 0x048fe20000400000 */
[----:B------:R-:W-:-:S04]  /*0f10*/  FMUL R36, R19, R19 ;  /* 0x0000001313247220 */ /* 0x000fc80000400000 */
[----:B------:R-:W-:Y:S01]  /*0f20*/  F2F.F64.F32 R10, R10 ;  /* 0x0000000a000a7310 */ /* 0x000fe20000201800 */
[----:B----4-:R-:W-:-:S07]  /*0f30*/  FMUL R14, R22, R22 ;  /* 0x00000016160e7220 */ /* 0x010fce0000400000 */
[----:B------:R-:W2:Y:S01]  /*0f40*/  F2F.F64.F32 R12, R12 ;  /* 0x0000000c000c7310 */ /* 0x000ea20000201800 */
[C---:B-----5:R-:W-:Y:S01]  /*0f50*/  FMUL R18, R23.reuse, R23 ;  /* 0x0000001717127220 */ /* 0x060fe20000400000 */
[----:B------:R-:W-:-:S06]  /*0f60*/  FMUL R22, R23, R22 ;  /* 0x0000001617167220 */ /* 0x000fcc0000400000 */
[----:B------:R-:W3:Y:S01]  /*0f70*/  F2F.F64.F32 R36, R36 ;  /* 0x0000002400247310 */ /* 0x000ee20000201800 */
[C---:B-1----:R-:W-:Y:S01]  /*0f80*/  FMUL R32, R35.reuse, R35 ;  /* 0x0000002323207220 */ /* 0x042fe20000400000 */
[-C--:B0-----:R-:W-:Y:S01]  /*0f90*/  FMUL R24, R34, R34.reuse ;  /* 0x0000002222187220 */ /* 0x081fe20000400000 */
[----:B------:R-:W-:-:S05]  /*0fa0*/  FMUL R34, R35, R34 ;  /* 0x0000002223227220 */ /* 0x000fca0000400000 */
[----:B------:R-:W-:Y:S01]  /*0fb0*/  F2F.F64.F32 R14, R14 ;  /* 0x0000000e000e7310 */ /* 0x000fe20000201800 */
[----:B--2---:R-:W-:-:S07]  /*0fc0*/  DADD R26, R26, R12 ;  /* 0x000000001a1a7229 */ /* 0x004fce000000000c */
[----:B------:R-:W0:Y:S01]  /*0fd0*/  F2F.F64.F32 R18, R18 ;  /* 0x0000001200127310 */ /* 0x000e220000201800 */
[----:B---3--:R-:W-:-:S07]  /*0fe0*/  DADD R28, R28, R36 ;  /* 0x000000001c1c7229 */ /* 0x008fce0000000024 */
[----:B------:R-:W1:Y:S01]  /*0ff0*/  F2F.F64.F32 R22, R22 ;  /* 0x0000001600167310 */ /* 0x000e620000201800 */
[----:B------:R-:W-:Y:S01]  /*1000*/  DADD R10, R30, R10 ;  /* 0x000000001e0a7229 */ /* 0x000fe2000000000a */
[-C--:B------:R-:W-:Y:S01]  /*1010*/  FMUL R40, R16, R16.reuse ;  /* 0x0000001010287220 */ /* 0x080fe20000400000 */
[C---:B------:R-:W-:Y:S01]  /*1020*/  FMUL R38, R39.reuse, R39 ;  /* 0x0000002727267220 */ /* 0x040fe20000400000 */
[----:B------:R-:W-:-:S04]  /*1030*/  FMUL R16, R39, R16 ;  /* 0x0000001027107220 */ /* 0x000fc80000400000 */
[----:B------:R-:W-:Y:S01]  /*1040*/  F2F.F64.F32 R24, R24 ;  /* 0x0000001800187310 */ /* 0x000fe20000201800 */
[----:B0-----:R-:W-:-:S07]  /*1050*/  DADD R18, R28, R18 ;  /* 0x000000001c127229 */ /* 0x001fce0000000012 */
[----:B------:R-:W0:Y:S01]  /*1060*/  F2F.F64.F32 R32, R32 ;  /* 0x0000002000207310 */ /* 0x000e220000201800 */
[----:B------:R-:W-:-:S07]  /*1070*/  DADD R10, R10, R14 ;  /* 0x000000000a0a7229 */ /* 0x000fce000000000e */
[----:B------:R-:W2:Y:S01]  /*1080*/  F2F.F64.F32 R34, R34 ;  /* 0x0000002200227310 */ /* 0x000ea20000201800 */
[----:B-1----:R-:W-:-:S07]  /*1090*/  DADD R22, R26, R22 ;  /* 0x000000001a167229 */ /* 0x002fce0000000016 */
[----:B------:R-:W1:Y:S01]  /*10a0*/  F2F.F64.F32 R36, R40 ;  /* 0x0000002800247310 */ /* 0x000e620000201800 */
[----:B0-----:R-:W-:-:S07]  /*10b0*/  DADD R18, R18, R32 ;  /* 0x0000000012127229 */ /* 0x001fce0000000020 */
[----:B------:R-:W0:Y:S01]  /*10c0*/  F2F.F64.F32 R12, R38 ;  /* 0x00000026000c7310 */ /* 0x000e220000201800 */
[----:B------:R-:W-:-:S07]  /*10d0*/  DADD R10, R10, R24 ;  /* 0x000000000a0a7229 */ /* 0x000fce0000000018 */
[----:B------:R-:W3:Y:S01]  /*10e0*/  F2F.F64.F32 R26, R16 ;  /* 0x00000010001a7310 */ /* 0x000ee20000201800 */
[----:B--2---:R-:W-:Y:S02]  /*10f0*/  DADD R22, R22, R34 ;  /* 0x0000000016167229 */ /* 0x004fe40000000022 */
[----:B-1----:R-:W-:Y:S02]  /*1100*/  DADD R30, R10, R36 ;  /* 0x000000000a1e7229 */ /* 0x002fe40000000024 */
[----:B0-----:R-:W-:-:S04]  /*1110*/  DADD R28, R18, R12 ;  /* 0x00000000121c7229 */ /* 0x001fc8000000000c */
[----:B---3--:R-:W-:-:S11]  /*1120*/  DADD R26, R22, R26 ;  /* 0x00000000161a7229 */ /* 0x008fd6000000001a */
.L_x_8:
[----:B------:R-:W-:Y:S05]  /*1130*/  BRA.U !UP1, `(.L_x_7) ;  /* 0x0000000109e07547 */ /* 0x000fea000b800000 */
[----:B------:R-:W-:Y:S01]  /*1140*/  UISETP.NE.AND UP0, UPT, UR44, 0x1, UPT ;  /* 0x000000012c00788c */ /* 0x000fe2000bf05270 */
[----:B------:R-:W-:-:S08]  /*1150*/  LOP3.LUT P0, RZ, R21, 0x1, RZ, 0xc0, !PT ;  /* 0x0000000115ff7812 */ /* 0x000fd0000780c0ff */
[----:B------:R-:W-:Y:S05]  /*1160*/  BRA.U !UP0, `(.L_x_9) ;  /* 0x0000000108887547 */ /* 0x000fea000b800000 */
[----:B------:R-:W1:Y:S01]  /*1170*/  LDC.64 R12, c[0x0][0x390] ;  /* 0x0000e400ff0c7b82 */ /* 0x000e620000000a00 */
[----:B------:R-:W2:Y:S01]  /*1180*/  LDCU UR4, c[0x0][0x388] ;  /* 0x00007100ff0477ac */ /* 0x000ea20008000800 */
[----:B------:R-:W-:-:S06]  /*1190*/  IMAD R21, R9, R20, R17 ;  /* 0x0000001409157224 */ /* 0x000fcc00078e0211 */
[----:B0-----:R-:W0:Y:S01]  /*11a0*/  LDC.64 R10, c[0x0][0x380] ;  /* 0x0000e000ff0a7b82 */ /* 0x001e220000000a00 */
[----:B------:R-:W-:Y:S01]  /*11b0*/  IADD3 R33, PT, PT, R21, R20, RZ ;  /* 0x0000001415217210 */ /* 0x000fe20007ffe0ff */
[----:B--2---:R-:W-:Y:S02]  /*11c0*/  IMAD R19, R9, UR4, R0 ;  /* 0x0000000409137c24 */ /* 0x004fe4000f8e0200 */
[----:B-1----:R-:W-:-:S05]  /*11d0*/  IMAD.WIDE.U32 R22, R21, 0x4, R12 ;  /* 0x0000000415167825 */ /* 0x002fca00078e000c */
[----:B------:R-:W2:Y:S01]  /*11e0*/  LDG.E R25, desc[UR36][R22.64] ;  /* 0x0000002416197981 */ /* 0x000ea2000c1e1900 */
[----:B0-----:R-:W-:-:S04]  /*11f0*/  IMAD.WIDE.U32 R14, R19, 0x4, R10 ;  /* 0x00000004130e7825 */ /* 0x001fc800078e000a */
[----:B------:R-:W-:Y:S02]  /*1200*/  VIADD R19, R19, UR4 ;  /* 0x0000000413137c36 */ /* 0x000fe40008000000 */
[----:B------:R-:W3:Y:S01]  /*1210*/  LDG.E R14, desc[UR36][R14.64] ;  /* 0x000000240e0e7981 */ /* 0x000ee2000c1e1900 */
[----:B------:R-:W-:-:S04]  /*1220*/  IMAD.WIDE.U32 R32, R33, 0x4, R12 ;  /* 0x0000000421207825 */ /* 0x000fc800078e000c */
[----:B------:R-:W-:Y:S02]  /*1230*/  IMAD.WIDE.U32 R10, R19, 0x4, R10 ;  /* 0x00000004130a7825 */ /* 0x000fe400078e000a */
[----:B------:R-:W4:Y:S04]  /*1240*/  LDG.E R33, desc[UR36][R32.64] ;  /* 0x0000002420217981 */ /* 0x000f28000c1e1900 */
[----:B------:R-:W5:Y:S01]  /*1250*/  LDG.E R10, desc[UR36][R10.64] ;  /* 0x000000240a0a7981 */ /* 0x000f62000c1e1900 */
[----:B------:R-:W-:Y:S01]  /*1260*/  IADD3 R9, PT, PT, R9, 0x2, RZ ;  /* 0x0000000209097810 */ /* 0x000fe20007ffe0ff */
[----:B--2---:R-:W-:-:S06]  /*1270*/  FMUL R18, R25, R25 ;  /* 0x0000001919127220 */ /* 0x004fcc0000400000 */
[----:B------:R-:W0:Y:S01]  /*1280*/  F2F.F64.F32 R18, R18 ;  /* 0x0000001200127310 */ /* 0x000e220000201800 */
[C---:B---3--:R-:W-:Y:S01]  /*1290*/  FMUL R21, R14.reuse, R14 ;  /* 0x0000000e0e157220 */ /* 0x048fe20000400000 */
[----:B------:R-:W-:-:S06]  /*12a0*/  FMUL R16, R14, R25 ;  /* 0x000000190e107220 */ /* 0x000fcc0000400000 */
[----:B------:R-:W1:Y:S01]  /*12b0*/  F2F.F64.F32 R22, R21 ;  /* 0x0000001500167310 */ /* 0x000e620000201800 */
[-C--:B----4-:R-:W-:Y:S01]  /*12c0*/  FMUL R12, R33, R33.reuse ;  /* 0x00000021210c7220 */ /* 0x090fe20000400000 */
[C---:B-----5:R-:W-:Y:S01]  /*12d0*/  FMUL R14, R10.reuse, R10 ;  /* 0x0000000a0a0e7220 */ /* 0x060fe20000400000 */
[----:B------:R-:W-:-:S05]  /*12e0*/  FMUL R10, R10, R33 ;  /* 0x000000210a0a7220 */ /* 0x000fca0000400000 */
[----:B------:R-:W2:Y:S01]  /*12f0*/  F2F.F64.F32 R24, R16 ;  /* 0x0000001000187310 */ /* 0x000ea20000201800 */
[----:B0-----:R-:W-:Y:S02]  /*1300*/  DADD R18, R30, R18 ;  /* 0x000000001e127229 */ /* 0x001fe40000000012 */
[----:B-1----:R-:W-:-:S05]  /*1310*/  DADD R22, R28, R22 ;  /* 0x000000001c167229 */ /* 0x002fca0000000016 */
[----:B------:R-:W0:Y:S01]  /*1320*/  F2F.F64.F32 R12, R12 ;  /* 0x0000000c000c7310 */ /* 0x000e220000201800 */
[----:B--2---:R-:W-:-:S07]  /*1330*/  DADD R24, R26, R24 ;  /* 0x000000001a187229 */ /* 0x004fce0000000018 */
[----:B------:R-:W1:Y:S01]  /*1340*/  F2F.F64.F32 R14, R14 ;  /* 0x0000000e000e7310 */ /* 0x000e620000201800 */
[----:B0-----:R-:W-:-:S07]  /*1350*/  DADD R30, R18, R12 ;  /* 0x00000000121e7229 */ /* 0x001fce000000000c */
[----:B------:R-:W0:Y:S01]  /*1360*/  F2F.F64.F32 R10, R10 ;  /* 0x0000000a000a7310 */ /* 0x000e220000201800 */
[----:B-1----:R-:W-:Y:S02]  /*1370*/  DADD R28, R22, R14 ;  /* 0x00000000161c7229 */ /* 0x002fe4000000000e */
[----:B0-----:R-:W-:-:S11]  /*1380*/  DADD R26, R24, R10 ;  /* 0x00000000181a7229 */ /* 0x001fd6000000000a */
.L_x_9:
[----:B------:R-:W-:Y:S05]  /*1390*/  @!P0 BRA `(.L_x_7) ;  /* 0x0000000000488947 */ /* 0x000fea0003800000 */
[----:B------:R-:W1:Y:S01]  /*13a0*/  LDC.64 R12, c[0x0][0x390] ;  /* 0x0000e400ff0c7b82 */ /* 0x000e620000000a00 */
[----:B------:R-:W2:Y:S01]  /*13b0*/  LDCU UR4, c[0x0][0x388] ;  /* 0x00007100ff0477ac */ /* 0x000ea20008000800 */
[----:B------:R-:W-:-:S06]  /*13c0*/  IMAD R15, R9, R20, R17 ;  /* 0x00000014090f7224 */ /* 0x000fcc00078e0211 */
[----:B0-----:R-:W0:Y:S01]  /*13d0*/  LDC.64 R10, c[0x0][0x380] ;  /* 0x0000e000ff0a7b82 */ /* 0x001e220000000a00 */
[----:B--2---:R-:W-:Y:S02]  /*13e0*/  IMAD R9, R9, UR4, R0 ;  /* 0x0000000409097c24 */ /* 0x004fe4000f8e0200 */
[----:B-1----:R-:W-:-:S06]  /*13f0*/  IMAD.WIDE.U32 R12, R15, 0x4, R12 ;  /* 0x000000040f0c7825 */ /* 0x002fcc00078e000c */
[----:B------:R-:W2:Y:S01]  /*1400*/  LDG.E R13, desc[UR36][R12.64] ;  /* 0x000000240c0d7981 */ /* 0x000ea2000c1e1900 */
[----:B0-----:R-:W-:-:S06]  /*1410*/  IMAD.WIDE.U32 R10, R9, 0x4, R10 ;  /* 0x00000004090a7825 */ /* 0x001fcc00078e000a */
[----:B------:R-:W3:Y:S01]  /*1420*/  LDG.E R10, desc[UR36][R10.64] ;  /* 0x000000240a0a7981 */ /* 0x000ee2000c1e1900 */
[-C--:B--2---:R-:W-:Y:S01]  /*1430*/  FMUL R20, R13, R13.reuse ;  /* 0x0000000d0d147220 */ /* 0x084fe20000400000 */
[C---:B---3--:R-:W-:Y:S01]  /*1440*/  FMUL R18, R10.reuse, R10 ;  /* 0x0000000a0a127220 */ /* 0x048fe20000400000 */
[----:B------:R-:W-:-:S04]  /*1450*/  FMUL R14, R10, R13 ;  /* 0x0000000d0a0e7220 */ /* 0x000fc80000400000 */
[----:B------:R-:W0:Y:S08]  /*1460*/  F2F.F64.F32 R20, R20 ;  /* 0x0000001400147310 */ /* 0x000e300000201800 */
[----:B------:R-:W1:Y:S08]  /*1470*/  F2F.F64.F32 R18, R18 ;  /* 0x0000001200127310 */ /* 0x000e700000201800 */
[----:B------:R-:W2:Y:S01]  /*1480*/  F2F.F64.F32 R14, R14 ;  /* 0x0000000e000e7310 */ /* 0x000ea20000201800 */
[----:B0-----:R-:W-:-:S02]  /*1490*/  DADD R30, R30, R20 ;  /* 0x000000001e1e7229 */ /* 0x001fc40000000014 */
[----:B-1----:R-:W-:Y:S02]  /*14a0*/  DADD R28, R28, R18 ;  /* 0x000000001c1c7229 */ /* 0x002fe40000000012 */
[----:B--2---:R-:W-:-:S11]  /*14b0*/  DADD R26, R26, R14 ;  /* 0x000000001a1a7229 */ /* 0x004fd6000000000e */
.L_x_7:
[----:B------:R-:W0:Y:S01]  /*14c0*/  MUFU.RSQ64H R13, R29 ;  /* 0x0000001d000d7308 */ /* 0x000e220000001c00 */
[----:B------:R-:W-:Y:S01]  /*14d0*/  IADD3 R12, PT, PT, R29, -0x3500000, RZ ;  /* 0xfcb000001d0c7810 */ /* 0x000fe20007ffe0ff */
[----:B------:R-:W-:Y:S01]  /*14e0*/  IMAD.MOV.U32 R14, RZ, RZ, 0x0 ;  /* 0x00000000ff0e7424 */ /* 0x000fe200078e00ff */
[----:B------:R-:W-:Y:S01]  /*14f0*/  MOV R15, 0x3fd80000 ;  /* 0x3fd80000000f7802 */ /* 0x000fe20000000f00 */
[----:B------:R-:W-:Y:S01]  /*1500*/  BSSY.RECONVERGENT B1, `(.L_x_10) ;  /* 0x0000017000017945 */ /* 0x000fe20003800200 */
[----:B------:R-:W-:Y:S02]  /*1510*/  ISETP.GE.U32.AND P0, PT, R12, 0x7ca00000, PT ;  /* 0x7ca000000c00780c */ /* 0x000fe40003f06070 */
[----:B0-----:R-:W-:-:S08]  /*1520*/  DMUL R10, R12, R12 ;  /* 0x0000000c0c0a7228 */ /* 0x001fd00000000000 */
[----:B------:R-:W-:-:S08]  /*1530*/  DFMA R10, -R10, R28, 1 ;  /* 0x3ff000000a0a742b */ /* 0x000fd0000000011c */
[----:B------:R-:W-:Y:S02]  /*1540*/  DFMA R14, R10, R14, 0.5 ;  /* 0x3fe000000a0e742b */ /* 0x000fe4000000000e */
[----:B------:R-:W-:-:S08]  /*1550*/  DMUL R10, R12, R10 ;  /* 0x0000000a0c0a7228 */ /* 0x000fd00000000000 */
[----:B------:R-:W-:-:S08]  /*1560*/  DFMA R20, R14, R10, R12 ;  /* 0x0000000a0e14722b */ /* 0x000fd0000000000c */
[----:B------:R-:W-:Y:S02]  /*1570*/  DMUL R18, R20, R28 ;  /* 0x0000001c14127228 */ /* 0x000fe40000000000 */
[----:B------:R-:W-:Y:S01]  /*1580*/  IADD3 R15, PT, PT, R21, -0x100000, RZ ;  /* 0xfff00000150f7810 */ /* 0x000fe20007ffe0ff */
[----:B------:R-:W-:-:S05]  /*1590*/  IMAD.MOV.U32 R14, RZ, RZ, R20 ;  /* 0x000000ffff0e7224 */ /* 0x000fca00078e0014 */
[----:B------:R-:W-:-:S08]  /*15a0*/  DFMA R22, R18, -R18, R28 ;  /* 0x800000121216722b */ /* 0x000fd0000000001c */
[----:B------:R-:W-:Y:S01]  /*15b0*/  DFMA R10, R22, R14, R18 ;  /* 0x0000000e160a722b */ /* 0x000fe20000000012 */
[----:B------:R-:W-:Y:S10]  /*15c0*/  @!P0 BRA `(.L_x_11) ;  /* 0x0000000000288947 */ /* 0x000ff40003800000 */
[----:B------:R-:W-:Y:S01]  /*15d0*/  MOV R9, R12 ;  /* 0x0000000c00097202 */ /* 0x000fe20000000f00 */
[----:B------:R-:W-:Y:S01]  /*15e0*/  IMAD.MOV.U32 R13, RZ, RZ, R18 ;  /* 0x000000ffff0d7224 */ /* 0x000fe200078e0012 */
[----:B------:R-:W-:Y:S01]  /*15f0*/  MOV R16, R20 ;  /* 0x0000001400107202 */ /* 0x000fe20000000f00 */
[----:B------:R-:W-:Y:S01]  /*1600*/  IMAD.MOV.U32 R21, RZ, RZ, R15 ;  /* 0x000000ffff157224 */ /* 0x000fe200078e000f */
[----:B------:R-:W-:Y:S02]  /*1610*/  MOV R14, R28 ;  /* 0x0000001c000e7202 */ /* 0x000fe40000000f00 */
[----:B------:R-:W-:Y:S02]  /*1620*/  MOV R24, R19 ;  /* 0x0000001300187202 */ /* 0x000fe40000000f00 */
[----:B------:R-:W-:-:S07]  /*1630*/  MOV R12, 0x1650 ;  /* 0x00001650000c7802 */ /* 0x000fce0000000f00 */
[----:B------:R-:W-:Y:S05]  /*1640*/  CALL.REL.NOINC `($__internal_1_$__cuda_sm20_dsqrt_rn_f64_mediumpath_v1) ;  /* 0x0000003400147944 */ /* 0x000fea0003c00000 */
[----:B------:R-:W-:Y:S02]  /*1650*/  MOV R10, R18 ;  /* 0x00000012000a7202 */ /* 0x000fe40000000f00 */
[----:B------:R-:W-:-:S07]  /*1660*/  MOV R11, R19 ;  /* 0x00000013000b7202 */ /* 0x000fce0000000f00 */
.L_x_11:
[----:B------:R-:W-:Y:S05]  /*1670*/  BSYNC.RECONVERGENT B1 ;  /* 0x0000000000017941 */ /* 0x000fea0003800200 */
.L_x_10:
[----:B------:R-:W0:Y:S01]  /*1680*/  MUFU.RSQ64H R13, R31 ;  /* 0x0000001f000d7308 */ /* 0x000e220000001c00 */
[----:B------:R-:W-:Y:S02]  /*1690*/  VIADD R12, R31, 0xfcb00000 ;  /* 0xfcb000001f0c7836 */ /* 0x000fe40000000000 */
[----:B------:R-:W-:Y:S01]  /*16a0*/  HFMA2 R19, -RZ, RZ, 1.9609375, 0 ;  /* 0x3fd80000ff137431 */ /* 0x000fe200000001ff */
[----:B------:R-:W-:Y:S01]  /*16b0*/  MOV R18, 0x0 ;  /* 0x0000000000127802 */ /* 0x000fe20000000f00 */
[----:B------:R-:W-:Y:S01]  /*16c0*/  BSSY.RECONVERGENT B1, `(.L_x_12) ;  /* 0x000001a000017945 */ /* 0x000fe20003800200 */
[----:B------:R-:W-:Y:S01]  /*16d0*/  ISETP.GE.U32.AND P0, PT, R12, 0x7ca00000, PT ;  /* 0x7ca000000c00780c */ /* 0x000fe20003f06070 */
[----:B0-----:R-:W-:-:S08]  /*16e0*/  DMUL R14, R12, R12 ;  /* 0x0000000c0c0e7228 */ /* 0x001fd00000000000 */
[----:B------:R-:W-:-:S08]  /*16f0*/  DFMA R14, -R14, R30, 1 ;  /* 0x3ff000000e0e742b */ /* 0x000fd0000000011e */
[----:B------:R-:W-:Y:S02]  /*1700*/  DFMA R18, R14, R18, 0.5 ;  /* 0x3fe000000e12742b */ /* 0x000fe40000000012 */
[----:B------:R-:W-:-:S08]  /*1710*/  DMUL R14, R12, R14 ;  /* 0x0000000e0c0e7228 */ /* 0x000fd00000000000 */
[----:B------:R-:W-:-:S08]  /*1720*/  DFMA R22, R18, R14, R12 ;  /* 0x0000000e1216722b */ /* 0x000fd0000000000c */
[----:B------:R-:W-:Y:S02]  /*1730*/  DMUL R18, R22, R30 ;  /* 0x0000001e16127228 */ /* 0x000fe40000000000 */
[----:B------:R-:W-:Y:S01]  /*1740*/  VIADD R15, R23, 0xfff00000 ;  /* 0xfff00000170f7836 */ /* 0x000fe20000000000 */
[----:B------:R-:W-:-:S05]  /*1750*/  MOV R14, R22 ;  /* 0x00000016000e7202 */ /* 0x000fca0000000f00 */
[----:B------:R-:W-:-:S08]  /*1760*/  DFMA R24, R18, -R18, R30 ;  /* 0x800000121218722b */ /* 0x000fd0000000001e */
[----:B------:R-:W-:Y:S01]  /*1770*/  DFMA R20, R24, R14, R18 ;  /* 0x0000000e1814722b */ /* 0x000fe20000000012 */
[----:B------:R-:W-:Y:S10]  /*1780*/  @!P0 BRA `(.L_x_13) ;  /* 0x0000000000348947 */ /* 0x000ff40003800000 */
[----:B------:R-:W-:Y:S01]  /*1790*/  MOV R16, R22 ;  /* 0x0000001600107202 */ /* 0x000fe20000000f00 */
[----:B------:R-:W-:Y:S01]  /*17a0*/  IMAD.MOV.U32 R9, RZ, RZ, R12 ;  /* 0x000000ffff097224 */ /* 0x000fe200078e000c */
[----:B------:R-:W-:Y:S01]  /*17b0*/  MOV R22, R24 ;  /* 0x0000001800167202 */ /* 0x000fe20000000f00 */
[----:B------:R-:W-:Y:S01]  /*17c0*/  IMAD.MOV.U32 R14, RZ, RZ, R30 ;  /* 0x000000ffff0e7224 */ /* 0x000fe200078e001e */
[----:B------:R-:W-:Y:S01]  /*17d0*/  MOV R29, R31 ;  /* 0x0000001f001d7202 */ /* 0x000fe20000000f00 */
[----:B------:R-:W-:Y:S01]  /*17e0*/  IMAD.MOV.U32 R23, RZ, RZ, R25 ;  /* 0x000000ffff177224 */ /* 0x000fe200078e0019 */
[----:B------:R-:W-:Y:S02]  /*17f0*/  MOV R13, R18 ;  /* 0x00000012000d7202 */ /* 0x000fe40000000f00 */
[----:B------:R-:W-:Y:S02]  /*1800*/  MOV R24, R19 ;  /* 0x0000001300187202 */ /* 0x000fe40000000f00 */
[----:B------:R-:W-:-:S02]  /*1810*/  MOV R21, R15 ;  /* 0x0000000f00157202 */ /* 0x000fc40000000f00 */
[----:B------:R-:W-:-:S07]  /*1820*/  MOV R12, 0x1840 ;  /* 0x00001840000c7802 */ /* 0x000fce0000000f00 */
[----:B------:R-:W-:Y:S05]  /*1830*/  CALL.REL.NOINC `($__internal_1_$__cuda_sm20_dsqrt_rn_f64_mediumpath_v1) ;  /* 0x0000003000987944 */ /* 0x000fea0003c00000 */
[----:B------:R-:W-:Y:S01]  /*1840*/  MOV R20, R18 ;  /* 0x0000001200147202 */ /* 0x000fe20000000f00 */
[----:B------:R-:W-:-:S07]  /*1850*/  IMAD.MOV.U32 R21, RZ, RZ, R19 ;  /* 0x000000ffff157224 */ /* 0x000fce00078e0013 */
.L_x_13:
[----:B------:R-:W-:Y:S05]  /*1860*/  BSYNC.RECONVERGENT B1 ;  /* 0x0000000000017941 */ /* 0x000fea0003800200 */
.L_x_12:
[----:B------:R-:W-:Y:S01]  /*1870*/  DMUL R14, R20, R10 ;  /* 0x0000000a140e7228 */ /* 0x000fe20000000000 */
[----:B------:R-:W-:Y:S01]  /*1880*/  FSETP.GEU.AND P1, PT, |R27|, 6.5827683646048100446e-37, PT ;  /* 0x036000001b00780b */ /* 0x000fe20003f2e200 */
[----:B------:R-:W-:Y:S01]  /*1890*/  BSSY.RECONVERGENT B1, `(.L_x_14) ;  /* 0x0000014000017945 */ /* 0x000fe20003800200 */
[----:B------:R-:W-:-:S03]  /*18a0*/  MOV R10, 0x1 ;  /* 0x00000001000a7802 */ /* 0x000fc60000000f00 */
[----:B------:R-:W0:Y:S03]  /*18b0*/  MUFU.RCP64H R11, R15 ;  /* 0x0000000f000b7308 */ /* 0x000e260000001800 */
[----:B0-----:R-:W-:-:S08]  /*18c0*/  DFMA R12, -R14, R10, 1 ;  /* 0x3ff000000e0c742b */ /* 0x001fd0000000010a */
[----:B------:R-:W-:-:S08]  /*18d0*/  DFMA R12, R12, R12, R12 ;  /* 0x0000000c0c0c722b */ /* 0x000fd0000000000c */
[----:B------:R-:W-:-:S08]  /*18e0*/  DFMA R12, R10, R12, R10 ;  /* 0x0000000c0a0c722b */ /* 0x000fd0000000000a */
[----:B------:R-:W-:-:S08]  /*18f0*/  DFMA R10, -R14, R12, 1 ;  /* 0x3ff000000e0a742b */ /* 0x000fd0000000010c */
[----:B------:R-:W-:-:S08]  /*1900*/  DFMA R10, R12, R10, R12 ;  /* 0x0000000a0c0a722b */ /* 0x000fd0000000000c */
[----:B------:R-:W-:-:S08]  /*1910*/  DMUL R12, R10, R26 ;  /* 0x0000001a0a0c7228 */ /* 0x000fd00000000000 */
[----:B------:R-:W-:-:S08]  /*1920*/  DFMA R18, -R14, R12, R26 ;  /* 0x0000000c0e12722b */ /* 0x000fd0000000011a */
[----:B------:R-:W-:-:S10]  /*1930*/  DFMA R10, R10, R18, R12 ;  /* 0x000000120a0a722b */ /* 0x000fd4000000000c */
[----:B------:R-:W-:-:S05]  /*1940*/  FFMA R9, RZ, R15, R11 ;  /* 0x0000000fff097223 */ /* 0x000fca000000000b */
[----:B------:R-:W-:-:S13]  /*1950*/  FSETP.GT.AND P0, PT, |R9|, 1.469367938527859385e-39, PT ;  /* 0x001000000900780b */ /* 0x000fda0003f04200 */
[----:B------:R-:W-:Y:S05]  /*1960*/  @P0 BRA P1, `(.L_x_15) ;  /* 0x0000000000180947 */ /* 0x000fea0000800000 */
[----:B------:R-:W-:Y:S01]  /*1970*/  MOV R12, R26 ;  /* 0x0000001a000c7202 */ /* 0x000fe20000000f00 */
[----:B------:R-:W-:Y:S01]  /*1980*/  IMAD.MOV.U32 R13, RZ, RZ, R27 ;  /* 0x000000ffff0d7224 */ /* 0x000fe200078e001b */
[----:B------:R-:W-:-:S07]  /*1990*/  MOV R16, 0x19b0 ;  /* 0x000019b000107802 */ /* 0x000fce0000000f00 */
[----:B------:R-:W-:Y:S05]  /*19a0*/  CALL.REL.NOINC `($__internal_0_$__cuda_sm20_div_rn_f64_full) ;  /* 0x0000002800d07944 */ /* 0x000fea0003c00000 */
[----:B------:R-:W-:Y:S02]  /*19b0*/  MOV R10, R22 ;  /* 0x00000016000a7202 */ /* 0x000fe40000000f00 */
[----:B------:R-:W-:-:S07]  /*19c0*/  MOV R11, R23 ;  /* 0x00000017000b7202 */ /* 0x000fce0000000f00 */
.L_x_15:
[----:B------:R-:W-:Y:S05]  /*19d0*/  BSYNC.RECONVERGENT B1 ;  /* 0x0000000000017941 */ /* 0x000fea0003800200 */
.L_x_14:
[----:B------:R-:W0:Y:S01]  /*19e0*/  LDC.64 R12, c[0x0][0x3c0] ;  /* 0x0000f000ff0c7b82 */ /* 0x000e220000000a00 */
[----:B------:R-:W1:Y:S01]  /*19f0*/  LDCU UR4, c[0x0][0x388] ;  /* 0x00007100ff0477ac */ /* 0x000e620008000800 */
[----:B------:R-:W2:Y:S01]  /*1a00*/  F2F.F32.F64 R11, R10 ;  /* 0x0000000a000b7310 */ /* 0x000ea20000301000 */
[----:B------:R-:W-:Y:S01]  /*1a10*/  VIADD R0, R0, 0x1 ;  /* 0x0000000100007836 */ /* 0x000fe20000000000 */
[----:B-1----:R-:W-:-:S04]  /*1a20*/  MOV R9, UR4 ;  /* 0x0000000400097c02 */ /* 0x002fc80008000f00 */
[----:B------:R-:W-:Y:S01]  /*1a30*/  ISETP.NE.AND P0, PT, R0, R9, PT ;  /* 0x000000090000720c */ /* 0x000fe20003f05270 */
[----:B0-----:R-:W-:-:S05]  /*1a40*/  IMAD.WIDE R12, R8, 0x4, R12 ;  /* 0x00000004080c7825 */ /* 0x001fca00078e020c */
[----:B--2---:R1:W-:Y:S07]  /*1a50*/  STG.E desc[UR36][R12.64], R11 ;  /* 0x0000000b0c007986 */ /* 0x0043ee000c101924 */
[----:B------:R-:W-:Y:S05]  /*1a60*/  @P0 BRA `(.L_x_16) ;  /* 0xffffffe800200947 */ /* 0x000fea000383ffff */
[----:B------:R-:W-:Y:S05]  /*1a70*/  BSYNC.RECONVERGENT B0 ;  /* 0x0000000000007941 */ /* 0x000fea0003800200 */
.L_x_3:
[----:B------:R-:W-:Y:S05]  /*1a80*/  BRA `(.L_x_1) ;  /* 0x0000000400c87947 */ /* 0x000fea0003800000 */
.L_x_2:
[----:B------:R-:W-:Y:S01]  /*1a90*/  UISETP.GE.U32.AND UP0, UPT, UR47, 0x7, UPT ;  /* 0x000000072f00788c */ /* 0x000fe2000bf06070 */
[----:B------:R-:W-:-:S08]  /*1aa0*/  HFMA2 R0, -RZ, RZ, 0, 0 ;  /* 0x00000000ff007431 */ /* 0x000fd000000001ff */
[----:B------:R-:W-:Y:S05]  /*1ab0*/  BRA.U !UP0, `(.L_x_17) ;  /* 0x0000000108cc7547 */ /* 0x000fea000b800000 */
[----:B------:R-:W1:Y:S01]  /*1ac0*/  LDC R0, c[0x0][0x398] ;  /* 0x0000e600ff007b82 */ /* 0x000e620000000800 */
[----:B------:R-:W-:Y:S01]  /*1ad0*/  BSSY.RECONVERGENT B0, `(.L_x_18) ;  /* 0x0000030000007945 */ /* 0x000fe20003800200 */
[----:B------:R-:W-:-:S06]  /*1ae0*/  IMAD.MOV.U32 R3, RZ, RZ, RZ ;  /* 0x000000ffff037224 */ /* 0x000fcc00078e00ff */
[----:B------:R-:W2:Y:S08]  /*1af0*/  LDC.64 R4, c[0x0][0x3b8] ;  /* 0x0000ee00ff047b82 */ /* 0x000eb00000000a00 */
[----:B------:R-:W3:Y:S02]  /*1b00*/  LDC.64 R6, c[0x0][0x3c0] ;  /* 0x0000f000ff067b82 */ /* 0x000ee40000000a00 */
.L_x_19:
[C---:B-1--4-:R-:W-:Y:S01]  /*1b10*/  IMAD R19, R3.reuse, R0, R17 ;  /* 0x0000000003137224 */ /* 0x052fe200078e0211 */
[----:B------:R-:W-:Y:S01]  /*1b20*/  MOV R8, 0x7fc00000 ;  /* 0x7fc0000000087802 */ /* 0x000fe20000000f00 */
[C---:B------:R-:W-:Y:S01]  /*1b30*/  VIADD R37, R3.reuse, 0x2 ;  /* 0x0000000203257836 */ /* 0x040fe20000000000 */
[----:B------:R-:W-:Y:S01]  /*1b40*/  IADD3 R35, PT, PT, R3, 0x1, RZ ;  /* 0x0000000103237810 */ /* 0x000fe20007ffe0ff */
[----:B--2---:R-:W-:Y:S01]  /*1b50*/  IMAD.WIDE R14, R19, 0x4, R4 ;  /* 0x00000004130e7825 */ /* 0x004fe200078e0204 */
[C---:B------:R-:W-:Y:S02]  /*1b60*/  IADD3 R39, PT, PT, R3.reuse, 0x3, RZ ;  /* 0x0000000303277810 */ /* 0x040fe40007ffe0ff */
[----:B------:R-:W-:Y:S01]  /*1b70*/  IADD3 R41, PT, PT, R3, 0x4, RZ ;  /* 0x0000000403297810 */ /* 0x000fe20007ffe0ff */
[----:B---3--:R-:W-:Y:S01]  /*1b80*/  IMAD.WIDE R18, R19, 0x4, R6 ;  /* 0x0000000413127825 */ /* 0x008fe200078e0206 */
[----:B0-----:R-:W-:Y:S03]  /*1b90*/  STG.E desc[UR36][R14.64], R3 ;  /* 0x000000030e007986 */ /* 0x001fe6000c101924 */
[C---:B------:R-:W-:Y:S01]  /*1ba0*/  IMAD.WIDE R20, R0.reuse, 0x4, R14 ;  /* 0x0000000400147825 */ /* 0x040fe200078e020e */
[----:B------:R-:W-:Y:S03]  /*1bb0*/  STG.E desc[UR36][R18.64], R8 ;  /* 0x0000000812007986 */ /* 0x000fe6000c101924 */
[C---:B------:R-:W-:Y:S01]  /*1bc0*/  IMAD.WIDE R22, R0.reuse, 0x4, R18 ;  /* 0x0000000400167825 */ /* 0x040fe200078e0212 */
[----:B------:R-:W-:Y:S03]  /*1bd0*/  STG.E desc[UR36][R20.64], R35 ;  /* 0x0000002314007986 */ /* 0x000fe6000c101924 */
[C---:B------:R-:W-:Y:S01]  /*1be0*/  IMAD.WIDE R24, R0.reuse, 0x4, R20 ;  /* 0x0000000400187825 */ /* 0x040fe200078e0214 */
[----:B------:R-:W-:Y:S03]  /*1bf0*/  STG.E desc[UR36][R22.64], R8 ;  /* 0x0000000816007986 */ /* 0x000fe6000c101924 */
[C---:B------:R-:W-:Y:S01]  /*1c00*/  IMAD.WIDE R26, R0.reuse, 0x4, R22 ;  /* 0x00000004001a7825 */ /* 0x040fe200078e0216 */
[----:B------:R0:W-:Y:S03]  /*1c10*/  STG.E desc[UR36][R24.64], R37 ;  /* 0x0000002518007986 */ /* 0x0001e6000c101924 */
[C---:B------:R-:W-:Y:S01]  /*1c20*/  IMAD.WIDE R10, R0.reuse, 0x4, R24 ;  /* 0x00000004000a7825 */ /* 0x040fe200078e0218 */
[----:B------:R1:W-:Y:S03]  /*1c30*/  STG.E desc[UR36][R26.64], R8 ;  /* 0x000000081a007986 */ /* 0x0003e6000c101924 */
[C---:B------:R-:W-:Y:S01]  /*1c40*/  IMAD.WIDE R12, R0.reuse, 0x4, R26 ;  /* 0x00000004000c7825 */ /* 0x040fe200078e021a */
[----:B------:R2:W-:Y:S03]  /*1c50*/  STG.E desc[UR36][R10.64], R39 ;  /* 0x000000270a007986 */ /* 0x0005e6000c101924 */
[----:B------:R-:W-:Y:S01]  /*1c60*/  IMAD.WIDE R28, R0, 0x4, R10 ;  /* 0x00000004001c7825 */ /* 0x000fe200078e020a */
[----:B------:R4:W-:Y:S01]  /*1c70*/  STG.E desc[UR36][R12.64], R8 ;  /* 0x000000080c007986 */ /* 0x0009e2000c101924 */
[----:B0-----:R-:W-:-:S02]  /*1c80*/  IADD3 R25, PT, PT, R3, 0x6, RZ ;  /* 0x0000000603197810 */ /* 0x001fc40007ffe0ff */
[C---:B------:R-:W-:Y:S01]  /*1c90*/  IMAD.WIDE R30, R0.reuse, 0x4, R12 ;  /* 0x00000004001e7825 */ /* 0x040fe200078e020c */
[----:B------:R4:W-:Y:S01]  /*1ca0*/  STG.E desc[UR36][R28.64], R41 ;  /* 0x000000291c007986 */ /* 0x0009e2000c101924 */
[----:B-1----:R-:W-:Y:S02]  /*1cb0*/  IADD3 R27, PT, PT, R3, 0x7, RZ ;  /* 0x00000007031b7810 */ /* 0x002fe40007ffe0ff */
[C---:B------:R-:W-:Y:S01]  /*1cc0*/  IMAD.WIDE R32, R0.reuse, 0x4, R28 ;  /* 0x0000000400207825 */ /* 0x040fe200078e021c */
[----:B------:R4:W-:Y:S03]  /*1cd0*/  STG.E desc[UR36][R30.64], R8 ;  /* 0x000000081e007986 */ /* 0x0009e6000c101924 */
[----:B------:R-:W-:-:S04]  /*1ce0*/  IMAD.WIDE R14, R0, 0x4, R30 ;  /* 0x00000004000e7825 */ /* 0x000fc800078e021e */
[----:B------:R-:W-:-:S04]  /*1cf0*/  IMAD.WIDE R18, R0, 0x4, R32 ;  /* 0x0000000400127825 */ /* 0x000fc800078e0220 */
[----:B------:R-:W-:-:S04]  /*1d00*/  IMAD.WIDE R20, R0, 0x4, R14 ;  /* 0x0000000400147825 */ /* 0x000fc800078e020e */
[----:B------:R-:W-:Y:S02]  /*1d10*/  VIADD R35, R3, 0x5 ;  /* 0x0000000503237836 */ /* 0x000fe40000000000 */
[----:B------:R-:W-:-:S03]  /*1d20*/  IMAD.WIDE R22, R0, 0x4, R18 ;  /* 0x0000000400167825 */ /* 0x000fc600078e0212 */
[----:B------:R4:W-:Y:S01]  /*1d30*/  STG.E desc[UR36][R32.64], R35 ;  /* 0x0000002320007986 */ /* 0x0009e2000c101924 */
[----:B--2---:R-:W-:-:S03]  /*1d40*/  IMAD.WIDE R10, R0, 0x4, R20 ;  /* 0x00000004000a7825 */ /* 0x004fc600078e0214 */
[----:B------:R4:W-:Y:S01]  /*1d50*/  STG.E desc[UR36][R14.64], R8 ;  /* 0x000000080e007986 */ /* 0x0009e2000c101924 */
[----:B------:R-:W-:-:S03]  /*1d60*/  VIADD R3, R3, 0x8 ;  /* 0x0000000803037836 */ /* 0x000fc60000000000 */
[----:B------:R4:W-:Y:S02]  /*1d70*/  STG.E desc[UR36][R18.64], R25 ;  /* 0x0000001912007986 */ /* 0x0009e4000c101924 */
[----:B------:R-:W-:Y:S02]  /*1d80*/  ISETP.NE.AND P0, PT, R3, UR41, PT ;  /* 0x0000002903007c0c */ /* 0x000fe4000bf05270 */
[----:B------:R4:W-:Y:S04]  /*1d90*/  STG.E desc[UR36][R20.64], R8 ;  /* 0x0000000814007986 */ /* 0x0009e8000c101924 */
[----:B------:R4:W-:Y:S04]  /*1da0*/  STG.E desc[UR36][R22.64], R27 ;  /* 0x0000001b16007986 */ /* 0x0009e8000c101924 */
[----:B------:R4:W-:Y:S03]  /*1db0*/  STG.E desc[UR36][R10.64], R8 ;  /* 0x000000080a007986 */ /* 0x0009e6000c101924 */
[----:B------:R-:W-:Y:S05]  /*1dc0*/  @P0 BRA `(.L_x_19) ;  /* 0xfffffffc00500947 */ /* 0x000fea000383ffff */
[----:B------:R-:W-:Y:S05]  /*1dd0*/  BSYNC.RECONVERGENT B0 ;  /* 0x0000000000007941 */ /* 0x000fea0003800200 */
.L_x_18:
[----:B------:R-:W-:-:S07]  /*1de0*/  MOV R0, UR41 ;  /* 0x0000002900007c02 */ /* 0x000fce0008000f00 */
.L_x_17:
[----:B------:R-:W-:-:S09]  /*1df0*/  UISETP.NE.AND UP0, UPT, UR48, URZ, UPT ;  /* 0x000000ff3000728c */ /* 0x000fd2000bf05270 */
[----:B------:R-:W-:Y:S05]  /*1e00*/  BRA.U !UP0, `(.L_x_1) ;  /* 0x0000000108e87547 */ /* 0x000fea000b800000 */
[----:B------:R-:W-:Y:S02]  /*1e10*/  UIADD3 UR4, UPT, UPT, UR48, -0x1, URZ ;  /* 0xffffffff30047890 */ /* 0x000fe4000fffe0ff */
[----:B------:R-:W-:Y:S02]  /*1e20*/  UISETP.NE.AND UP1, UPT, UR49, URZ, UPT ;  /* 0x000000ff3100728c */ /* 0x000fe4000bf25270 */
[----:B------:R-:W-:-:S09]  /*1e30*/  UISETP.GE.U32.AND UP0, UPT, UR4, 0x3, UPT ;  /* 0x000000030400788c */ /* 0x000fd2000bf06070 */
[----:B------:R-:W-:Y:S05]  /*1e40*/  BRA.U !UP0, `(.L_x_20) ;  /* 0x0000000108647547 */ /* 0x000fea000b800000 */
[----:B----4-:R-:W1:Y:S01]  /*1e50*/  LDC R23, c[0x0][0x398] ;  /* 0x0000e600ff177b82 */ /* 0x010e620000000800 */
[----:B------:R-:W-:Y:S02]  /*1e60*/  MOV R29, 0x7fc00000 ;  /* 0x7fc00000001d7802 */ /* 0x000fe40000000f00 */
[C---:B------:R-:W-:Y:S02]  /*1e70*/  IADD3 R25, PT, PT, R0.reuse, 0x2, RZ ;  /* 0x0000000200197810 */ /* 0x040fe40007ffe0ff */
[----:B------:R-:W-:-:S03]  /*1e80*/  IADD3 R27, PT, PT, R0, 0x3, RZ ;  /* 0x00000003001b7810 */ /* 0x000fc60007ffe0ff */
[----:B------:R-:W2:Y:S08]  /*1e90*/  LDC.64 R4, c[0x0][0x3b8] ;  /* 0x0000ee00ff047b82 */ /* 0x000eb00000000a00 */
[----:B------:R-:W3:Y:S01]  /*1ea0*/  LDC.64 R6, c[0x0][0x3c0] ;  /* 0x0000f000ff067b82 */ /* 0x000ee20000000a00 */
[----:B-1----:R-:W-:-:S04]  /*1eb0*/  IMAD R3, R0, R23, R17 ;  /* 0x0000001700037224 */ /* 0x002fc800078e0211 */
[----:B--2---:R-:W-:-:S05]  /*1ec0*/  IMAD.WIDE R4, R3, 0x4, R4 ;  /* 0x0000000403047825 */ /* 0x004fca00078e0204 */
[----:B0-----:R0:W-:Y:S01]  /*1ed0*/  STG.E desc[UR36][R4.64], R0 ;  /* 0x0000000004007986 */ /* 0x0011e2000c101924 */
[----:B------:R-:W-:-:S04]  /*1ee0*/  IMAD.WIDE R10, R23, 0x4, R4 ;  /* 0x00000004170a7825 */ /* 0x000fc800078e0204 */
[----:B---3--:R-:W-:-:S04]  /*1ef0*/  IMAD.WIDE R6, R3, 0x4, R6 ;  /* 0x0000000403067825 */ /* 0x008fc800078e0206 */
[C---:B------:R-:W-:Y:S01]  /*1f00*/  IMAD.WIDE R14, R23.reuse, 0x4, R10 ;  /* 0x00000004170e7825 */ /* 0x040fe200078e020a */
[----:B------:R1:W-:Y:S03]  /*1f10*/  STG.E desc[UR36][R6.64], R29 ;  /* 0x0000001d06007986 */ /* 0x0003e6000c101924 */
[----:B------:R-:W-:-:S04]  /*1f20*/  IMAD.WIDE R12, R23, 0x4, R6 ;  /* 0x00000004170c7825 */ /* 0x000fc800078e0206 */
[----:B------:R-:W-:Y:S02]  /*1f30*/  VIADD R3, R0, 0x1 ;  /* 0x0000000100037836 */ /* 0x000fe40000000000 */
[----:B------:R-:W-:-:S03]  /*1f40*/  IMAD.WIDE R18, R23, 0x4, R12 ;  /* 0x0000000417127825 */ /* 0x000fc600078e020c */
[----:B------:R1:W-:Y:S01]  /*1f50*/  STG.E desc[UR36][R10.64], R3 ;  /* 0x000000030a007986 */ /* 0x0003e2000c101924 */
[----:B------:R-:W-:-:S03]  /*1f60*/  IMAD.WIDE R20, R23, 0x4, R14 ;  /* 0x0000000417147825 */ /* 0x000fc600078e020e */
[----:B------:R1:W-:Y:S01]  /*1f70*/  STG.E desc[UR36][R12.64], R29 ;  /* 0x0000001d0c007986 */ /* 0x0003e2000c101924 */
[----:B------:R-:W-:-:S03]  /*1f80*/  IMAD.WIDE R22, R23, 0x4, R18 ;  /* 0x0000000417167825 */ /* 0x000fc600078e0212 */
[----:B------:R1:W-:Y:S01]  /*1f90*/  STG.E desc[UR36][R14.64], R25 ;  /* 0x000000190e007986 */ /* 0x0003e2000c101924 */
[----:B0-----:R-:W-:-:S03]  /*1fa0*/  VIADD R0, R0, 0x4 ;  /* 0x0000000400007836 */ /* 0x001fc60000000000 */
[----:B------:R1:W-:Y:S04]  /*1fb0*/  STG.E desc[UR36][R18.64], R29 ;  /* 0x0000001d12007986 */ /* 0x0003e8000c101924 */
[----:B------:R1:W-:Y:S04]  /*1fc0*/  STG.E desc[UR36][R20.64], R27 ;  /* 0x0000001b14007986 */ /* 0x0003e8000c101924 */
[----:B------:R1:W-:Y:S02]  /*1fd0*/  STG.E desc[UR36][R22.64], R29 ;  /* 0x0000001d16007986 */ /* 0x0003e4000c101924 */
.L_x_20:
[----:B------:R-:W-:Y:S05]  /*1fe0*/  BRA.U !UP1, `(.L_x_1) ;  /* 0x0000000109707547 */ /* 0x000fea000b800000 */
[----:B------:R-:W-:Y:S01]  /*1ff0*/  UISETP.NE.AND UP0, UPT, UR49, 0x1, UPT ;  /* 0x000000013100788c */ /* 0x000fe2000bf05270 */
[----:B------:R-:W-:-:S08]  /*2000*/  LOP3.LUT P0, RZ, R9, 0x1, RZ, 0xc0, !PT ;  /* 0x0000000109ff7812 */ /* 0x000fd0000780c0ff */
[----:B------:R-:W-:Y:S05]  /*2010*/  BRA.U !UP0, `(.L_x_21) ;  /* 0x00000001083c7547 */ /* 0x000fea000b800000 */
[----:B-1--4-:R-:W1:Y:S01]  /*2020*/  LDC R13, c[0x0][0x398] ;  /* 0x0000e600ff0d7b82 */ /* 0x012e620000000800 */
[----:B------:R-:W-:-:S07]  /*2030*/  IADD3 R15, PT, PT, R0, 0x1, RZ ;  /* 0x00000001000f7810 */ /* 0x000fce0007ffe0ff */
[----:B------:R-:W2:Y:S08]  /*2040*/  LDC.64 R4, c[0x0][0x3b8] ;  /* 0x0000ee00ff047b82 */ /* 0x000eb00000000a00 */
[----:B------:R-:W3:Y:S01]  /*2050*/  LDC.64 R6, c[0x0][0x3c0] ;  /* 0x0000f000ff067b82 */ /* 0x000ee20000000a00 */
[----:B-1----:R-:W-:-:S04]  /*2060*/  IMAD R3, R0, R13, R17 ;  /* 0x0000000d00037224 */ /* 0x002fc800078e0211 */
[----:B--2---:R-:W-:-:S05]  /*2070*/  IMAD.WIDE R4, R3, 0x4, R4 ;  /* 0x0000000403047825 */ /* 0x004fca00078e0204 */
[----:B0-----:R0:W-:Y:S01]  /*2080*/  STG.E desc[UR36][R4.64], R0 ;  /* 0x0000000004007986 */ /* 0x0011e2000c101924 */
[----:B------:R-:W-:-:S04]  /*2090*/  IMAD.WIDE R10, R13, 0x4, R4 ;  /* 0x000000040d0a7825 */ /* 0x000fc800078e0204 */
[----:B---3--:R-:W-:Y:S01]  /*20a0*/  IMAD.WIDE R6, R3, 0x4, R6 ;  /* 0x0000000403067825 */ /* 0x008fe200078e0206 */
[----:B------:R-:W-:-:S03]  /*20b0*/  MOV R3, 0x7fc00000 ;  /* 0x7fc0000000037802 */ /* 0x000fc60000000f00 */
[----:B------:R-:W-:Y:S02]  /*20c0*/  IMAD.WIDE R12, R13, 0x4, R6 ;  /* 0x000000040d0c7825 */ /* 0x000fe400078e0206 */
[----:B------:R2:W-:Y:S02]  /*20d0*/  STG.E desc[UR36][R6.64], R3 ;  /* 0x0000000306007986 */ /* 0x0005e4000c101924 */
[----:B0-----:R-:W-:Y:S02]  /*20e0*/  VIADD R0, R0, 0x2 ;  /* 0x0000000200007836 */ /* 0x001fe40000000000 */
[----:B------:R2:W-:Y:S04]  /*20f0*/  STG.E desc[UR36][R10.64], R15 ;  /* 0x0000000f0a007986 */ /* 0x0005e8000c101924 */
[----:B------:R2:W-:Y:S02]  /*2100*/  STG.E desc[UR36][R12.64], R3 ;  /* 0x000000030c007986 */ /* 0x0005e4000c101924 */
.L_x_21:
[----:B------:R-:W-:Y:S05]  /*2110*/  @!P0 BRA `(.L_x_1) ;  /* 0x0000000000248947 */ /* 0x000fea0003800000 */
[----:B------:R-:W3:Y:S01]  /*2120*/  LDC.64 R4, c[0x0][0x3b8] ;  /* 0x0000ee00ff047b82 */ /* 0x000ee20000000a00 */
[----:B------:R-:W5:Y:S01]  /*2130*/  LDCU UR4, c[0x0][0x398] ;  /* 0x00007300ff0477ac */ /* 0x000f620008000800 */
[----:B-12-4-:R-:W-:-:S06]  /*2140*/  MOV R11, 0x7fc00000 ;  /* 0x7fc00000000b7802 */ /* 0x016fcc0000000f00 */
[----:B------:R-:W1:Y:S01]  /*2150*/  LDC.64 R6, c[0x0][0x3c0] ;  /* 0x0000f000ff067b82 */ /* 0x000e620000000a00 */
[----:B-----5:R-:W-:-:S04]  /*2160*/  IMAD R3, R0, UR4, R17 ;  /* 0x0000000400037c24 */ /* 0x020fc8000f8e0211 */
[----:B---3--:R-:W-:-:S05]  /*2170*/  IMAD.WIDE R4, R3, 0x4, R4 ;  /* 0x0000000403047825 */ /* 0x008fca00078e0204 */
[----:B0-----:R3:W-:Y:S01]  /*2180*/  STG.E desc[UR36][R4.64], R0 ;  /* 0x0000000004007986 */ /* 0x0017e2000c101924 */
[----:B-1----:R-:W-:-:S05]  /*2190*/  IMAD.WIDE R6, R3, 0x4, R6 ;  /* 0x0000000403067825 */ /* 0x002fca00078e0206 */
[----:B------:R3:W-:Y:S02]  /*21a0*/  STG.E desc[UR36][R6.64], R11 ;  /* 0x0000000b06007986 */ /* 0x0007e4000c101924 */
.L_x_1:
[----:B------:R-:W-:Y:S01]  /*21b0*/  MOV R16, 0x0 ;  /* 0x0000000000107802 */ /* 0x000fe20000000f00 */
[----:B---3--:R-:W-:Y:S01]  /*21c0*/  IMAD.U32 R5, RZ, RZ, UR39 ;  /* 0x00000027ff057e24 */ /* 0x008fe2000f8e00ff */
[----:B------:R-:W-:Y:S02]  /*21d0*/  ISETP.GE.AND P0, PT, R9, 0x1, PT ;  /* 0x000000010900780c */ /* 0x000fe40003f06270 */
[----:B-12---:R1:W2:Y:S01]  /*21e0*/  LDC.64 R6, c[0x4][R16] ;  /* 0x0100000010067b82 */ /* 0x0062a20000000a00 */
[----:B------:R-:W-:Y:S02]  /*21f0*/  MOV R9, UR39 ;  /* 0x0000002700097c02 */ /* 0x000fe40008000f00 */
[----:B------:R-:W-:Y:S02]  /*2200*/  MOV R4, UR38 ;  /* 0x0000002600047c02 */ /* 0x000fe40008000f00 */
[----:B----4-:R-:W-:Y:S01]  /*2210*/  MOV R8, UR38 ;  /* 0x0000002600087c02 */ /* 0x010fe20008000f00 */
[----:B------:R-:W-:Y:S01]  /*2220*/  IMAD.MOV.U32 R5, RZ, RZ, R9 ;  /* 0x000000ffff057224 */ /* 0x000fe200078e0009 */
[----:B------:R-:W-:-:S07]  /*2230*/  P2R R22, PR, RZ, 0x1 ;  /* 0x00000001ff167803 */ /* 0x000fce0000000000 */
[----:B------:R-:W-:-:S07]  /*2240*/  LEPC R20, `(.L_x_22) ;  /* 0x000000001014794e */ /* 0x000fce0000000000 */
[----:B012---:R-:W-:Y:S05]  /*2250*/  CALL.ABS.NOINC R6 ;  /* 0x0000000006007343 */ /* 0x007fea0003c00000 */
.L_x_22:
[----:B------:R0:W1:Y:S01]  /*2260*/  LDC.64 R6, c[0x4][R16] ;  /* 0x0100000010067b82 */ /* 0x0000620000000a00 */
[----:B------:R-:W-:Y:S01]  /*2270*/  MOV R8, UR38 ;  /* 0x0000002600087c02 */ /* 0x000fe20008000f00 */
[----:B------:R-:W-:Y:S01]  /*2280*/  IMAD.MOV.U32 R19, RZ, RZ, R5 ;  /* 0x000000ffff137224 */ /* 0x000fe200078e0005 */
[----:B------:R-:W-:Y:S01]  /*2290*/  MOV R11, UR39 ;  /* 0x00000027000b7c02 */ /* 0x000fe20008000f00 */
[----:B------:R-:W-:Y:S01]  /*22a0*/  IMAD.U32 R10, RZ, RZ, UR38 ;  /* 0x00000026ff0a7e24 */ /* 0x000fe2000f8e00ff */
[----:B------:R-:W-:Y:S02]  /*22b0*/  MOV R18, R4 ;  /* 0x0000000400127202 */ /* 0x000fe40000000f00 */
[----:B------:R-:W-:Y:S02]  /*22c0*/  MOV R9, UR39 ;  /* 0x0000002700097c02 */ /* 0x000fe40008000f00 */
[----:B------:R-:W-:Y:S02]  /*22d0*/  MOV R4, R8 ;  /* 0x0000000800047202 */ /* 0x000fe40000000f00 */
[----:B0-----:R-:W-:-:S07]  /*22e0*/  MOV R5, R11 ;  /* 0x0000000b00057202 */ /* 0x001fce0000000f00 */
[----:B------:R-:W-:-:S07]  /*22f0*/  LEPC R20, `(.L_x_23) ;  /* 0x000000001014794e */ /* 0x000fce0000000000 */
[----:B-1----:R-:W-:Y:S05]  /*2300*/  CALL.ABS.NOINC R6 ;  /* 0x0000000006007343 */ /* 0x002fea0003c00000 */
.L_x_23:
[----:B------:R-:W-:Y:S01]  /*2310*/  ISETP.NE.AND P6, PT, R22, RZ, PT ;  /* 0x000000ff1600720c */ /* 0x000fe20003fc5270 */
[----:B------:R-:W-:-:S12]  /*2320*/  BSSY.RECONVERGENT B2, `(.L_x_24) ;  /* 0x00001a7000027945 */ /* 0x000fd80003800200 */
[----:B------:R-:W-:Y:S05]  /*2330*/  @!P6 BRA `(.L_x_25) ;  /* 0x000000180094e947 */ /* 0x000fea0003800000 */
[----:B------:R-:W0:Y:S01]  /*2340*/  LDC R7, c[0x0][0x3a0] ;  /* 0x0000e800ff077b82 */ /* 0x000e220000000800 */
[----:B------:R-:W-:Y:S01]  /*2350*/  IMAD.MOV.U32 R0, RZ, RZ, RZ ;  /* 0x000000ffff007224 */ /* 0x000fe200078e00ff */
[----:B------:R-:W-:Y:S02]  /*2360*/  PRMT R3, RZ, 0x7610, R3 ;  /* 0x00007610ff037816 */ /* 0x000fe40000000003 */
[----:B------:R-:W-:Y:S01]  /*2370*/  PRMT R10, RZ, 0x7610, R10 ;  /* 0x00007610ff0a7816 */ /* 0x000fe2000000000a */
[----:B0-----:R-:W-:-:S04]  /*2380*/  IMAD.WIDE R8, R7, 0x4, R18 ;  /* 0x0000000407087825 */ /* 0x001fc800078e0212 */
[----:B------:R-:W-:-:S07]  /*2390*/  IMAD.WIDE R6, R7, 0x4, R4 ;  /* 0x0000000407067825 */ /* 0x000fce00078e0204 */
.L_x_56:
[----:B01----:R-:W0:Y:S01]  /*23a0*/  LDC R21, c[0x0][0x3a0] ;  /* 0x0000e800ff157b82 */ /* 0x003e220000000800 */
[----:B------:R-:W-:Y:S01]  /*23b0*/  BSSY.RECONVERGENT B1, `(.L_x_26) ;  /* 0x0000197000017945 */ /* 0x000fe20003800200 */
[----:B0-----:R-:W-:-:S13]  /*23c0*/  ISETP.GE.AND P0, PT, R0, R21, PT ;  /* 0x000000150000720c */ /* 0x001fda0003f06270 */
[----:B--23--:R-:W-:Y:S05]  /*23d0*/  @P0 BRA `(.L_x_27) ;  /* 0x0000000c00380947 */ /* 0x00cfea0003800000 */
[----:B------:R-:W0:Y:S01]  /*23e0*/  LDC.64 R12, c[0x0][0x3b8] ;  /* 0x0000ee00ff0c7b82 */ /* 0x000e220000000a00 */
[----:B------:R-:W1:Y:S07]  /*23f0*/  LDCU UR4, c[0x0][0x398] ;  /* 0x00007300ff0477ac */ /* 0x000e6e0008000800 */
[----:B------:R-:W2:Y:S01]  /*2400*/  LDC.64 R20, c[0x0][0x3c0] ;  /* 0x0000f000ff147b82 */ /* 0x000ea20000000a00 */
[----:B-1----:R-:W-:-:S04]  /*2410*/  IMAD R11, R0, UR4, R17 ;  /* 0x00000004000b7c24 */ /* 0x002fc8000f8e0211 */
[----:B0-----:R-:W-:-:S06]  /*2420*/  IMAD.WIDE R12, R11, 0x4, R12 ;  /* 0x000000040b0c7825 */ /* 0x001fcc00078e020c */
[----:B------:R-:W3:Y:S01]  /*2430*/  LDG.E R13, desc[UR36][R12.64] ;  /* 0x000000240c0d7981 */ /* 0x000ee2000c1e1900 */
[----:B------:R-:W-:-:S04]  /*2440*/  IMAD.WIDE.U32 R14, R0, 0x4, R4 ;  /* 0x00000004000e7825 */ /* 0x000fc800078e0004 */
[----:B--2---:R-:W-:Y:S01]  /*2450*/  IMAD.WIDE R20, R11, 0x4, R20 ;  /* 0x000000040b147825 */ /* 0x004fe200078e0214 */
[----:B---3--:R0:W-:Y:S05]  /*2460*/  ST.E desc[UR36][R14.64], R13 ;  /* 0x0000000d0e007985 */ /* 0x0081ea000c101924 */
[----:B------:R-:W2:Y:S01]  /*2470*/  LDG.E R21, desc[UR36][R20.64] ;  /* 0x0000002414157981 */ /* 0x000ea2000c1e1900 */
[C---:B------:R-:W-:Y:S01]  /*2480*/  IMAD.WIDE.U32 R22, R0.reuse, 0x4, R18 ;  /* 0x0000000400167825 */ /* 0x040fe200078e0012 */
[----:B------:R-:W-:-:S04]  /*2490*/  ISETP.NE.AND P0, PT, R0, RZ, PT ;  /* 0x000000ff0000720c */ /* 0x000fc80003f05270 */
[----:B--2---:R0:W-:Y:S09]  /*24a0*/  ST.E desc[UR36][R22.64], R21 ;  /* 0x0000001516007985 */ /* 0x0041f2000c101924 */
[----:B------:R-:W-:Y:S05]  /*24b0*/  @!P0 BRA `(.L_x_28) ;  /* 0x0000001800188947 */ /* 0x000fea0003800000 */
[----:B------:R-:W-:Y:S01]  /*24c0*/  LOP3.LUT R16, R10, 0xffff, RZ, 0xc0, !PT ;  /* 0x0000ffff0a107812 */ /* 0x000fe200078ec0ff */
[----:B0-----:R-:W-:Y:S01]  /*24d0*/  HFMA2 R21, -RZ, RZ, 0, 0 ;  /* 0x00000000ff157431 */ /* 0x001fe200000001ff */
[----:B------:R-:W-:Y:S02]  /*24e0*/  BSSY.RECONVERGENT B0, `(.L_x_29) ;  /* 0x00000bc000007945 */ /* 0x000fe40003800200 */
[----:B------:R-:W-:-:S04]  /*24f0*/  LOP3.LUT R11, R16, 0x7, RZ, 0xc0, !PT ;  /* 0x00000007100b7812 */ /* 0x000fc800078ec0ff */
[----:B------:R-:W-:-:S04]  /*2500*/  IADD3 R11, PT, PT, R11, -0x1, RZ ;  /* 0xffffffff0b0b7810 */ /* 0x000fc80007ffe0ff */
[----:B------:R-:W-:Y:S02]  /*2510*/  ISETP.GE.U32.AND P0, PT, R11, 0x3, PT ;  /* 0x000000030b00780c */ /* 0x000fe40003f06070 */
[----:B------:R-:W-:-:S11]  /*2520*/  LOP3.LUT R11, R0, 0x7ffffff8, RZ, 0xc0, !PT ;  /* 0x7ffffff8000b7812 */ /* 0x000fd600078ec0ff */
.L_x_43:
[----:B------:R-:W-:Y:S01]  /*2530*/  ISETP.GE.U32.AND P1, PT, R0, 0x8, PT ;  /* 0x000000080000780c */ /* 0x000fe20003f26070 */
[----:B------:R-:W-:Y:S01]  /*2540*/  BSSY.RECONVERGENT B3, `(.L_x_30) ;  /* 0x0000057000037945 */ /* 0x000fe20003800200 */
[----:B--2---:R-:W-:-:S11]  /*2550*/  IMAD.MOV.U32 R23, RZ, RZ, RZ ;  /* 0x000000ffff177224 */ /* 0x004fd600078e00ff */
[----:B01----:R-:W-:Y:S05]  /*2560*/  @!P1 BRA `(.L_x_31) ;  /* 0x0000000400509947 */ /* 0x003fea0003800000 */
[----:B------:R-:W-:Y:S01]  /*2570*/  BSSY.RECONVERGENT B4, `(.L_x_32) ;  /* 0x0000052000047945 */ /* 0x000fe20003800200 */
[----:B------:R-:W-:-:S07]  /*2580*/  MOV R23, RZ ;  /* 0x000000ff00177202 */ /* 0x000fce0000000f00 */
.L_x_35:
[----:B0-----:R-:W-:-:S05]  /*2590*/  IMAD.WIDE.U32 R12, R23, 0x4, R18 ;  /* 0x00000004170c7825 */ /* 0x001fca00078e0012 */
[----:B------:R-:W2:Y:S04]  /*25a0*/  LD.E R20, desc[UR36][R12.64] ;  /* 0x000000240c147980 */ /* 0x000ea8000c101900 */
[----:B------:R-:W2:Y:S01]  /*25b0*/  LD.E R25, desc[UR36][R12.64+0x4] ;  /* 0x000004240c197980 */ /* 0x000ea2000c101900 */
[----:B------:R-:W-:Y:S01]  /*25c0*/  IMAD.WIDE.U32 R14, R23, 0x4, R4 ;  /* 0x00000004170e7825 */ /* 0x000fe200078e0004 */
[----:B--2---:R-:W-:-:S13]  /*25d0*/  FSETP.GT.AND P1, PT, R20, R25, PT ;  /* 0x000000191400720b */ /* 0x004fda0003f24000 */
[----:B------:R-:W-:Y:S04]  /*25e0*/  @P1 ST.E desc[UR36][R12.64+0x4], R20 ;  /* 0x000004140c001985 */ /* 0x000fe8000c101924 */
[----:B------:R0:W-:Y:S04]  /*25f0*/  @P1 ST.E desc[UR36][R12.64], R25 ;  /* 0x000000190c001985 */ /* 0x0001e8000c101924 */
[----:B------:R-:W2:Y:S04]  /*2600*/  @P1 LD.E R29, desc[UR36][R14.64+0x4] ;  /* 0x000004240e1d1980 */ /* 0x000ea8000c101900 */
[----:B------:R-:W3:Y:S04]  /*2610*/  @P1 LD.E R27, desc[UR36][R14.64] ;  /* 0x000000240e1b1980 */ /* 0x000ee8000c101900 */
[----:B--2---:R-:W-:Y:S04]  /*2620*/  @P1 ST.E desc[UR36][R14.64], R29 ;  /* 0x0000001d0e001985 */ /* 0x004fe8000c101924 */
[----:B---3--:R-:W-:Y:S04]  /*2630*/  @P1 ST.E desc[UR36][R14.64+0x4], R27 ;  /* 0x0000041b0e001985 */ /* 0x008fe8000c101924 */
[----:B0-----:R-:W2:Y:S04]  /*2640*/  @P1 LD.E R25, desc[UR36][R12.64+0x4] ;  /* 0x000004240c191980 */ /* 0x001ea8000c101900 */
[----:B------:R-:W2:Y:S02]  /*2650*/  LD.E R31, desc[UR36][R12.64+0x8] ;  /* 0x000008240c1f7980 */ /* 0x000ea4000c101900 */
        /* <DEDUP_REMOVED lines=50> */
[----:B--2---:R1:W-:Y:S04]  /*2980*/  @P1 ST.E desc[UR36][R14.64+0x18], R29 ;  /* 0x0000181d0e001985 */ /* 0x0043e8000c101924 */
[----:B---3--:R1:W-:Y:S04]  /*2990*/  @P1 ST.E desc[UR36][R14.64+0x1c], R25 ;  /* 0x00001c190e001985 */ /* 0x0083e8000c101924 */
[----:B0-----:R-:W2:Y:S04]  /*29a0*/  @P1 LD.E R27, desc[UR36][R12.64+0x1c] ;  /* 0x00001c240c1b1980 */ /* 0x001ea8000c101900 */
[----:B------:R-:W2:Y:S01]  /*29b0*/  LD.E R20, desc[UR36][R12.64+0x20] ;  /* 0x000020240c147980 */ /* 0x000ea2000c101900 */
[----:B------:R-:W-:Y:S01]  /*29c0*/  IADD3 R23, PT, PT, R23, 0x8, RZ ;  /* 0x0000000817177810 */ /* 0x000fe20007ffe0ff */
[----:B------:R-:W-:Y:S03]  /*29d0*/  BSSY.RECONVERGENT B5, `(.L_x_33) ;  /* 0x000000a000057945 */ /* 0x000fe60003800200 */
[----:B------:R-:W-:-:S02]  /*29e0*/  ISETP.NE.AND P2, PT, R23, R11, PT ;  /* 0x0000000b1700720c */ /* 0x000fc40003f45270 */
[----:B--2---:R-:W-:-:S13]  /*29f0*/  FSETP.GT.AND P1, PT, R27, R20, PT ;  /* 0x000000141b00720b */ /* 0x004fda0003f24000 */
[----:B-1----:R-:W-:Y:S05]  /*2a00*/  @!P1 BRA `(.L_x_34) ;  /* 0x0000000000189947 */ /* 0x002fea0003800000 */
[----:B------:R0:W-:Y:S04]  /*2a10*/  ST.E desc[UR36][R12.64+0x1c], R20 ;  /* 0x00001c140c007985 */ /* 0x0001e8000c101924 */
[----:B------:R0:W-:Y:S04]  /*2a20*/  ST.E desc[UR36][R12.64+0x20], R27 ;  /* 0x0000201b0c007985 */ /* 0x0001e8000c101924 */
[----:B------:R-:W2:Y:S04]  /*2a30*/  LD.E R29, desc[UR36][R14.64+0x20] ;  /* 0x000020240e1d7980 */ /* 0x000ea8000c101900 */
[----:B------:R-:W3:Y:S04]  /*2a40*/  LD.E R25, desc[UR36][R14.64+0x1c] ;  /* 0x00001c240e197980 */ /* 0x000ee8000c101900 */
[----:B--2---:R0:W-:Y:S04]  /*2a50*/  ST.E desc[UR36][R14.64+0x1c], R29 ;  /* 0x00001c1d0e007985 */ /* 0x0041e8000c101924 */
[----:B---3--:R0:W-:Y:S02]  /*2a60*/  ST.E desc[UR36][R14.64+0x20], R25 ;  /* 0x000020190e007985 */ /* 0x0081e4000c101924 */
.L_x_34:
[----:B------:R-:W-:Y:S05]  /*2a70*/  BSYNC.RECONVERGENT B5 ;  /* 0x0000000000057941 */ /* 0x000fea0003800200 */
.L_x_33:
[----:B------:R-:W-:Y:S05]  /*2a80*/  @P2 BRA `(.L_x_35) ;  /* 0xfffffff800c02947 */ /* 0x000fea000383ffff */
[----:B------:R-:W-:Y:S05]  /*2a90*/  BSYNC.RECONVERGENT B4 ;  /* 0x0000000000047941 */ /* 0x000fea0003800200 */
.L_x_32:
[----:B------:R-:W-:-:S07]  /*2aa0*/  IMAD.MOV.U32 R23, RZ, RZ, R11 ;  /* 0x000000ffff177224 */ /* 0x000fce00078e000b */
.L_x_31:
[----:B------:R-:W-:Y:S05]  /*2ab0*/  BSYNC.RECONVERGENT B3 ;  /* 0x0000000000037941 */ /* 0x000fea0003800200 */
.L_x_30:
[----:B------:R-:W-:Y:S01]  /*2ac0*/  LOP3.LUT P1, RZ, R0, 0x7, RZ, 0xc0, !PT ;  /* 0x0000000700ff7812 */ /* 0x000fe2000782c0ff */
[----:B------:R-:W-:-:S12]  /*2ad0*/  BSSY.RECONVERGENT B3, `(.L_x_36) ;  /* 0x0000058000037945 */ /* 0x000fd80003800200 */
[----:B------:R-:W-:Y:S05]  /*2ae0*/  @!P1 BRA `(.L_x_37) ;  /* 0x0000000400589947 */ /* 0x000fea0003800000 */
[----:B------:R-:W-:Y:S01]  /*2af0*/  BSSY.RECONVERGENT B4, `(.L_x_38) ;  /* 0x000002b000047945 */ /* 0x000fe20003800200 */
[----:B------:R-:W-:-:S03]  /*2b00*/  LOP3.LUT P1, RZ, R16, 0x3, RZ, 0xc0, !PT ;  /* 0x0000000310ff7812 */ /* 0x000fc6000782c0ff */
[----:B------:R-:W-:Y:S10]  /*2b10*/  @!P0 BRA `(.L_x_39) ;  /* 0x0000000000a08947 */ /* 0x000ff40003800000 */
        /* <DEDUP_REMOVED lines=31> */
[----:B------:R-:W-:-:S02]  /*2d10*/  IADD3 R23, PT, PT, R23, 0x4, RZ ;  /* 0x0000000417177810 */ /* 0x000fc40007ffe0ff */
        /* <DEDUP_REMOVED lines=8> */
.L_x_39:
[----:B------:R-:W-:Y:S05]  /*2da0*/  BSYNC.RECONVERGENT B4 ;  /* 0x0000000000047941 */ /* 0x000fea0003800200 */
.L_x_38:
[----:B------:R-:W-:Y:S05]  /*2db0*/  @!P1 BRA `(.L_x_37) ;  /* 0x0000000000a49947 */ /* 0x000fea0003800000 */
[C---:B01----:R-:W-:Y:S01]  /*2dc0*/  LOP3.LUT R12, R3.reuse, 0x3, RZ, 0xc0, !PT ;  /* 0x00000003030c7812 */ /* 0x043fe200078ec0ff */
[----:B------:R-:W-:Y:S01]  /*2dd0*/  BSSY.RECONVERGENT B4, `(.L_x_40) ;  /* 0x000001a000047945 */ /* 0x000fe20003800200 */
[----:B------:R-:W-:Y:S02]  /*2de0*/  LOP3.LUT P1, RZ, R3, 0x1, RZ, 0xc0, !PT ;  /* 0x0000000103ff7812 */ /* 0x000fe4000782c0ff */
[----:B------:R-:W-:-:S13]  /*2df0*/  ISETP.NE.AND P2, PT, R12, 0x1, PT ;  /* 0x000000010c00780c */ /* 0x000fda0003f45270 */
[----:B------:R-:W-:Y:S05]  /*2e00*/  @!P2 BRA `(.L_x_41) ;  /* 0x000000000058a947 */ /* 0x000fea0003800000 */
[----:B------:R-:W-:-:S05]  /*2e10*/  IMAD.WIDE.U32 R12, R23, 0x4, R18 ;  /* 0x00000004170c7825 */ /* 0x000fca00078e0012 */
        /* <DEDUP_REMOVED lines=21> */
.L_x_41:
[----:B------:R-:W-:Y:S05]  /*2f70*/  BSYNC.RECONVERGENT B4 ;  /* 0x0000000000047941 */ /* 0x000fea0003800200 */
.L_x_40:
[----:B------:R-:W-:Y:S05]  /*2f80*/  @!P1 BRA `(.L_x_37) ;  /* 0x0000000000309947 */ /* 0x000fea0003800000 */
[----:B0-----:R-:W-:-:S05]  /*2f90*/  IMAD.WIDE.U32 R14, R23, 0x4, R18 ;  /* 0x00000004170e7825 */ /* 0x001fca00078e0012 */
[----:B------:R-:W2:Y:S04]  /*2fa0*/  LD.E R27, desc[UR36][R14.64] ;  /* 0x000000240e1b7980 */ /* 0x000ea8000c101900 */
[----:B------:R-:W2:Y:S02]  /*2fb0*/  LD.E R20, desc[UR36][R14.64+0x4] ;  /* 0x000004240e147980 */ /* 0x000ea4000c101900 */
[----:B--2---:R-:W-:-:S13]  /*2fc0*/  FSETP.GT.AND P1, PT, R27, R20, PT ;  /* 0x000000141b00720b */ /* 0x004fda0003f24000 */
[----:B------:R-:W-:Y:S05]  /*2fd0*/  @!P1 BRA `(.L_x_37) ;  /* 0x00000000001c9947 */ /* 0x000fea0003800000 */
[----:B------:R-:W-:Y:S01]  /*2fe0*/  IMAD.WIDE.U32 R12, R23, 0x4, R4 ;  /* 0x00000004170c7825 */ /* 0x000fe200078e0004 */
[----:B------:R2:W-:Y:S04]  /*2ff0*/  ST.E desc[UR36][R14.64], R20 ;  /* 0x000000140e007985 */ /* 0x0005e8000c101924 */
[----:B------:R2:W-:Y:S04]  /*3000*/  ST.E desc[UR36][R14.64+0x4], R27 ;  /* 0x0000041b0e007985 */ /* 0x0005e8000c101924 */
[----:B------:R-:W3:Y:S04]  /*3010*/  LD.E R25, desc[UR36][R12.64+0x4] ;  /* 0x000004240c197980 */ /* 0x000ee8000c101900 */
[----:B------:R-:W4:Y:S04]  /*3020*/  LD.E R23, desc[UR36][R12.64] ;  /* 0x000000240c177980 */ /* 0x000f28000c101900 */
[----:B---3--:R2:W-:Y:S04]  /*3030*/  ST.E desc[UR36][R12.64], R25 ;  /* 0x000000190c007985 */ /* 0x0085e8000c101924 */
[----:B----4-:R2:W-:Y:S02]  /*3040*/  ST.E desc[UR36][R12.64+0x4], R23 ;  /* 0x000004170c007985 */ /* 0x0105e4000c101924 */
.L_x_37:
[----:B------:R-:W-:Y:S05]  /*3050*/  BSYNC.RECONVERGENT B3 ;  /* 0x0000000000037941 */ /* 0x000fea0003800200 */
.L_x_36:
[----:B------:R-:W-:-:S13]  /*3060*/  ISETP.NE.AND P1, PT, R21, R0, PT ;  /* 0x000000001500720c */ /* 0x000fda0003f25270 */
[----:B------:R-:W-:Y:S05]  /*3070*/  @!P1 BRA `(.L_x_42) ;  /* 0x0000000000089947 */ /* 0x000fea0003800000 */
[----:B------:R-:W-:Y:S01]  /*3080*/  VIADD R21, R21, 0x1 ;  /* 0x0000000115157836 */ /* 0x000fe20000000000 */
[----:B------:R-:W-:Y:S06]  /*3090*/  BRA `(.L_x_43) ;  /* 0xfffffff400247947 */ /* 0x000fec000383ffff */
.L_x_42:
[----:B------:R-:W-:Y:S05]  /*30a0*/  BSYNC.RECONVERGENT B0 ;  /* 0x0000000000007941 */ /* 0x000fea0003800200 */
.L_x_29:
[----:B------:R-:W-:Y:S05]  /*30b0*/  BRA `(.L_x_28) ;  /* 0x0000000c00187947 */ /* 0x000fea0003800000 */
.L_x_27:
[----:B------:R-:W0:Y:S01]  /*30c0*/  LDC.64 R14, c[0x0][0x3c0] ;  /* 0x0000f000ff0e7b82 */ /* 0x000e220000000a00 */
[----:B------:R-:W1:Y:S01]  /*30d0*/  LDCU UR4, c[0x0][0x398] ;  /* 0x00007300ff0477ac */ /* 0x000e620008000800 */
[----:B------:R-:W2:Y:S01]  /*30e0*/  LD.E R12, desc[UR36][R8.64+-0x4] ;  /* 0xfffffc24080c7980 */ /* 0x000ea2000c101900 */
[----:B-1----:R-:W-:-:S04]  /*30f0*/  IMAD R23, R0, UR4, R17 ;  /* 0x0000000400177c24 */ /* 0x002fc8000f8e0211 */
[----:B0-----:R-:W-:-:S05]  /*3100*/  IMAD.WIDE R14, R23, 0x4, R14 ;  /* 0x00000004170e7825 */ /* 0x001fca00078e020e */
[----:B------:R-:W2:Y:S02]  /*3110*/  LDG.E R11, desc[UR36][R14.64] ;  /* 0x000000240e0b7981 */ /* 0x000ea4000c1e1900 */
[----:B--2---:R-:W-:-:S13]  /*3120*/  FSETP.GEU.AND P0, PT, R11, R12, PT ;  /* 0x0000000c0b00720b */ /* 0x004fda0003f0e000 */
[----:B------:R-:W-:Y:S05]  /*3130*/  @P0 BRA `(.L_x_28) ;  /* 0x0000000800f80947 */ /* 0x000fea0003800000 */
[----:B------:R-:W0:Y:S02]  /*3140*/  LDC.64 R12, c[0x0][0x3b8] ;  /* 0x0000ee00ff0c7b82 */ /* 0x000e240000000a00 */
[----:B0-----:R-:W-:-:S06]  /*3150*/  IMAD.WIDE R12, R23, 0x4, R12 ;  /* 0x00000004170c7825 */ /* 0x001fcc00078e020c */
[----:B------:R-:W2:Y:S04]  /*3160*/  LDG.E R13, desc[UR36][R12.64] ;  /* 0x000000240c0d7981 */ /* 0x000ea8000c1e1900 */
[----:B--2---:R3:W-:Y:S04]  /*3170*/  ST.E desc[UR36][R6.64], R13 ;  /* 0x0000000d06007985 */ /* 0x0047e8000c101924 */
[----:B------:R-:W2:Y:S01]  /*3180*/  LDG.E R15, desc[UR36][R14.64] ;  /* 0x000000240e0f7981 */ /* 0x000ea2000c1e1900 */
[----:B------:R-:W-:-:S03]  /*3190*/  ISETP.GE.AND P0, PT, R21, 0x1, PT ;  /* 0x000000011500780c */ /* 0x000fc60003f06270 */
[----:B--2---:R3:W-:Y:S10]  /*31a0*/  ST.E desc[UR36][R8.64], R15 ;  /* 0x0000000f08007985 */ /* 0x0047f4000c101924 */
[----:B------:R-:W-:Y:S05]  /*31b0*/  @!P0 BRA `(.L_x_28) ;  /* 0x0000000800d88947 */ /* 0x000fea0003800000 */
[----:B------:R-:W-:-:S07]  /*31c0*/  HFMA2 R11, -RZ, RZ, 0, 0 ;  /* 0x00000000ff0b7431 */ /* 0x000fce00000001ff */
.L_x_55:
[----:B0-----:R-:W0:Y:S01]  /*31d0*/  LDCU UR4, c[0x0][0x3a0] ;  /* 0x00007400ff0477ac */ /* 0x001e220008000800 */
[----:B-1----:R-:W-:Y:S01]  /*31e0*/  MOV R21, RZ ;  /* 0x000000ff00157202 */ /* 0x002fe20000000f00 */
[----:B0-----:R-:W-:Y:S02]  /*31f0*/  UISETP.GE.U32.AND UP0, UPT, UR4, 0x8, UPT ;  /* 0x000000080400788c */ /* 0x001fe4000bf06070 */
[C---:B------:R-:W-:Y:S01]  /*3200*/  ISETP.NE.AND P0, PT, R11.reuse, UR4, PT ;  /* 0x000000040b007c0c */ /* 0x040fe2000bf05270 */
[----:B------:R-:W-:-:S06]  /*3210*/  VIADD R11, R11, 0x1 ;  /* 0x000000010b0b7836 */ /* 0x000fcc0000000000 */
[----:B------:R-:W-:Y:S06]  /*3220*/  BRA.U !UP0, `(.L_x_44) ;  /* 0x0000000508507547 */ /* 0x000fec000b800000 */
[----:B------:R-:W-:Y:S01]  /*3230*/  BSSY.RECONVERGENT B0, `(.L_x_45) ;  /* 0x0000052000007945 */ /* 0x000fe20003800200 */
[----:B------:R-:W-:-:S07]  /*3240*/  MOV R21, RZ ;  /* 0x000000ff00157202 */ /* 0x000fce0000000f00 */
.L_x_48:
[----:B0--3--:R-:W-:-:S05]  /*3250*/  IMAD.WIDE.U32 R12, R21, 0x4, R18 ;  /* 0x00000004150c7825 */ /* 0x009fca00078e0012 */
        /* <DEDUP_REMOVED lines=68> */
[----:B------:R-:W-:-:S02]  /*36a0*/  ISETP.NE.AND P2, PT, R21, UR50, PT ;  /* 0x0000003215007c0c */ /* 0x000fc4000bf45270 */
        /* <DEDUP_REMOVED lines=8> */
.L_x_47:
[----:B------:R-:W-:Y:S05]  /*3730*/  BSYNC.RECONVERGENT B3 ;  /* 0x0000000000037941 */ /* 0x000fea0003800200 */
.L_x_46:
[----:B------:R-:W-:Y:S05]  /*3740*/  @P2 BRA `(.L_x_48) ;  /* 0xfffffff800c02947 */ /* 0x000fea000383ffff */
[----:B------:R-:W-:Y:S05]  /*3750*/  BSYNC.RECONVERGENT B0 ;  /* 0x0000000000007941 */ /* 0x000fea0003800200 */
.L_x_45:
[----:B------:R-:W-:-:S07]  /*3760*/  IMAD.U32 R21, RZ, RZ, UR50 ;  /* 0x00000032ff157e24 */ /* 0x000fce000f8e00ff */
.L_x_44:
[----:B------:R-:W-:-:S09]  /*3770*/  UISETP.NE.AND UP0, UPT, UR45, URZ, UPT ;  /* 0x000000ff2d00728c */ /* 0x000fd2000bf05270 */
[----:B------:R-:W-:Y:S05]  /*3780*/  BRA.U !UP0, `(.L_x_49) ;  /* 0x0000000508607547 */ /* 0x000fea000b800000 */
[----:B------:R-:W-:-:S09]  /*3790*/  UISETP.GE.U32.AND UP0, UPT, UR51, 0x3, UPT ;  /* 0x000000033300788c */ /* 0x000fd2000bf06070 */
[----:B------:R-:W-:Y:S05]  /*37a0*/  BRA.U !UP0, `(.L_x_50) ;  /* 0x0000000108a87547 */ /* 0x000fea000b800000 */
        /* <DEDUP_REMOVED lines=31> */
[----:B------:R-:W-:Y:S01]  /*39a0*/  BSSY.RECONVERGENT B0, `(.L_x_50) ;  /* 0x000000a000007945 */ /* 0x000fe20003800200 */
        /* <DEDUP_REMOVED lines=9> */
.L_x_51:
[----:B------:R-:W-:Y:S05]  /*3a40*/  BSYNC.RECONVERGENT B0 ;  /* 0x0000000000007941 */ /* 0x000fea0003800200 */
.L_x_50:
[----:B------:R-:W-:Y:S01]  /*3a50*/  UISETP.NE.AND UP0, UPT, UR46, URZ, UPT ;  /* 0x000000ff2e00728c */ /* 0x000fe2000bf05270 */
[----:B------:R-:W-:Y:S08]  /*3a60*/  BSSY.RECONVERGENT B0, `(.L_x_49) ;  /* 0x000002a000007945 */ /* 0x000ff00003800200 */
[----:B------:R-:W-:Y:S05]  /*3a70*/  BRA.U !UP0, `(.L_x_52) ;  /* 0x0000000108a07547 */ /* 0x000fea000b800000 */
[----:B------:R-:W-:-:S09]  /*3a80*/  UISETP.NE.AND UP0, UPT, UR52, URZ, UPT ;  /* 0x000000ff3400728c */ /* 0x000fd2000bf05270 */
        /* <DEDUP_REMOVED lines=24> */
.L_x_54:
[----:B------:R-:W-:Y:S05]  /*3c10*/  BSYNC.RECONVERGENT B3 ;  /* 0x0000000000037941 */ /* 0x000fea0003800200 */
.L_x_53:
[----:B------:R-:W-:-:S09]  /*3c20*/  UISETP.NE.AND UP0, UPT, UR42, URZ, UPT ;  /* 0x000000ff2a00728c */ /* 0x000fd2000bf05270 */
[----:B------:R-:W-:Y:S05]  /*3c30*/  BRA.U !UP0, `(.L_x_52) ;  /* 0x0000000108307547 */ /* 0x000fea000b800000 */
[----:B0--3--:R-:W-:-:S05]  /*3c40*/  IMAD.WIDE.U32 R14, R21, 0x4, R18 ;  /* 0x00000004150e7825 */ /* 0x009fca00078e0012 */
[----:B------:R-:W2:Y:S04]  /*3c50*/  LD.E R25, desc[UR36][R14.64] ;  /* 0x000000240e197980 */ /* 0x000ea8000c101900 */
[----:B------:R-:W2:Y:S02]  /*3c60*/  LD.E R16, desc[UR36][R14.64+0x4] ;  /* 0x000004240e107980 */ /* 0x000ea4000c101900 */
[----:B--2---:R-:W-:-:S13]  /*3c70*/  FSETP.GT.AND P1, PT, R25, R16, PT ;  /* 0x000000101900720b */ /* 0x004fda0003f24000 */
[----:B------:R-:W-:Y:S05]  /*3c80*/  @!P1 BRA `(.L_x_52) ;  /* 0x00000000001c9947 */ /* 0x000fea0003800000 */
[----:B------:R-:W-:Y:S01]  /*3c90*/  IMAD.WIDE.U32 R12, R21, 0x4, R4 ;  /* 0x00000004150c7825 */ /* 0x000fe200078e0004 */
[----:B------:R1:W-:Y:S04]  /*3ca0*/  ST.E desc[UR36][R14.64], R16 ;  /* 0x000000100e007985 */ /* 0x0003e8000c101924 */
[----:B------:R1:W-:Y:S04]  /*3cb0*/  ST.E desc[UR36][R14.64+0x4], R25 ;  /* 0x000004190e007985 */ /* 0x0003e8000c101924 */
[----:B------:R-:W2:Y:S04]  /*3cc0*/  LD.E R23, desc[UR36][R12.64+0x4] ;  /* 0x000004240c177980 */ /* 0x000ea8000c101900 */
[----:B------:R-:W3:Y:S04]  /*3cd0*/  LD.E R21, desc[UR36][R12.64] ;  /* 0x000000240c157980 */ /* 0x000ee8000c101900 */
[----:B--2---:R1:W-:Y:S04]  /*3ce0*/  ST.E desc[UR36][R12.64], R23 ;  /* 0x000000170c007985 */ /* 0x0043e8000c101924 */
[----:B---3--:R1:W-:Y:S02]  /*3cf0*/  ST.E desc[UR36][R12.64+0x4], R21 ;  /* 0x000004150c007985 */ /* 0x0083e4000c101924 */
.L_x_52:
[----:B------:R-:W-:Y:S05]  /*3d00*/  BSYNC.RECONVERGENT B0 ;  /* 0x0000000000007941 */ /* 0x000fea0003800200 */
.L_x_49:
[----:B------:R-:W-:Y:S05]  /*3d10*/  @P0 BRA `(.L_x_55) ;  /* 0xfffffff4002c0947 */ /* 0x000fea000383ffff */
.L_x_28:
[----:B------:R-:W-:Y:S05]  /*3d20*/  BSYNC.RECONVERGENT B1 ;  /* 0x0000000000017941 */ /* 0x000fea0003800200 */
.L_x_26:
[----:B------:R-:W4:Y:S01]  /*3d30*/  LDCU UR4, c[0x0][0x388] ;  /* 0x00007100ff0477ac */ /* 0x000f220008000800 */
[----:B------:R-:W-:Y:S01]  /*3d40*/  VIADD R0, R0, 0x1 ;  /* 0x0000000100007836 */ /* 0x000fe20000000000 */
[----:B------:R-:W-:Y:S02]  /*3d50*/  IADD3 R10, PT, PT, R10, 0x1, RZ ;  /* 0x000000010a0a7810 */ /* 0x000fe40007ffe0ff */
[----:B------:R-:W-:Y:S02]  /*3d60*/  IADD3 R3, PT, PT, R3, 0x1, RZ ;  /* 0x0000000103037810 */ /* 0x000fe40007ffe0ff */
[----:B----4-:R-:W-:-:S13]  /*3d70*/  ISETP.NE.AND P0, PT, R0, UR4, PT ;  /* 0x0000000400007c0c */ /* 0x010fda000bf05270 */
[----:B------:R-:W-:Y:S05]  /*3d80*/  @P0 BRA `(.L_x_56) ;  /* 0xffffffe400840947 */ /* 0x000fea000383ffff */
.L_x_25:
[----:B------:R-:W-:Y:S05]  /*3d90*/  BSYNC.RECONVERGENT B2 ;  /* 0x0000000000027941 */ /* 0x000fea0003800200 */
.L_x_24:
[----:B------:R-:W4:Y:S02]  /*3da0*/  LDC R0, c[0x0][0x3a0] ;  /* 0x0000e800ff007b82 */ /* 0x000f240000000800 */
[----:B----4-:R-:W-:-:S13]  /*3db0*/  ISETP.GE.AND P0, PT, R0, 0x1, PT ;  /* 0x000000010000780c */ /* 0x010fda0003f06270 */
[----:B------:R-:W-:Y:S05]  /*3dc0*/  @!P0 BRA `(.L_x_57) ;  /* 0x0000000400b08947 */ /* 0x000fea0003800000 */
[----:B------:R-:W-:Y:S01]  /*3dd0*/  ISETP.GE.U32.AND P0, PT, R0, 0x8, PT ;  /* 0x000000080000780c */ /* 0x000fe20003f06070 */
[----:B------:R-:W-:-:S12]  /*3de0*/  IMAD.MOV.U32 R3, RZ, RZ, RZ ;  /* 0x000000ffff037224 */ /* 0x000fd800078e00ff */
[----:B------:R-:W-:Y:S05]  /*3df0*/  @!P0 BRA `(.L_x_58) ;  /* 0x0000000000b88947 */ /* 0x000fea0003800000 */
[----:B---3--:R-:W3:Y:S01]  /*3e00*/  LDC.64 R6, c[0x0][0x3b0] ;  /* 0x0000ec00ff067b82 */ /* 0x008ee20000000a00 */
[----:B------:R-:W-:Y:S01]  /*3e10*/  HFMA2 R3, -RZ, RZ, 0, 0 ;  /* 0x00000000ff037431 */ /* 0x000fe200000001ff */
[----:B------:R-:W-:Y:S06]  /*3e20*/  BSSY.RECONVERGENT B0, `(.L_x_59) ;  /* 0x000002a000007945 */ /* 0x000fec0003800200 */
[----:B------:R-:W4:Y:S02]  /*3e30*/  LDC.64 R8, c[0x0][0x3a8] ;  /* 0x0000ea00ff087b82 */ /* 0x000f240000000a00 */
.L_x_60:
[----:B012---:R-:W-:-:S05]  /*3e40*/  IMAD.WIDE.U32 R14, R3, 0x4, R4 ;  /* 0x00000004030e7825 */ /* 0x007fca00078e0004 */
[----:B----4-:R-:W2:Y:S01]  /*3e50*/  LD.E R23, desc[UR36][R14.64] ;  /* 0x000000240e177980 */ /* 0x010ea2000c101900 */
[----:B------:R-:W-:Y:S02]  /*3e60*/  IMAD R21, R17, R0, R3 ;  /* 0x0000000011157224 */ /* 0x000fe400078e0203 */
[----:B------:R-:W-:-:S04]  /*3e70*/  IMAD.WIDE.U32 R10, R3, 0x4, R18 ;  /* 0x00000004030a7825 */ /* 0x000fc800078e0012 */
[----:B---3--:R-:W-:-:S05]  /*3e80*/  IMAD.WIDE R12, R21, 0x4, R6 ;  /* 0x00000004150c7825 */ /* 0x008fca00078e0206 */
[----:B--2---:R0:W-:Y:S04]  /*3e90*/  STG.E desc[UR36][R12.64], R23 ;  /* 0x000000170c007986 */ /* 0x0041e8000c101924 */
[----:B------:R-:W2:Y:S01]  /*3ea0*/  LD.E R25, desc[UR36][R10.64] ;  /* 0x000000240a197980 */ /* 0x000ea2000c101900 */
[----:B----4-:R-:W-:-:S05]  /*3eb0*/  IMAD.WIDE R20, R21, 0x4, R8 ;  /* 0x0000000415147825 */ /* 0x010fca00078e0208 */
[----:B--2---:R1:W-:Y:S04]  /*3ec0*/  STG.E desc[UR36][R20.64], R25 ;  /* 0x0000001914007986 */ /* 0x0043e8000c101924 */
[----:B------:R-:W2:Y:S04]  /*3ed0*/  LD.E R27, desc[UR36][R14.64+0x4] ;  /* 0x000004240e1b7980 */ /* 0x000ea8000c101900 */
[----:B--2---:R2:W-:Y:S04]  /*3ee0*/  STG.E desc[UR36][R12.64+0x4], R27 ;  /* 0x0000041b0c007986 */ /* 0x0045e8000c101924 */
[----:B------:R-:W3:Y:S04]  /*3ef0*/  LD.E R29, desc[UR36][R10.64+0x4] ;  /* 0x000004240a1d7980 */ /* 0x000ee8000c101900 */
[----:B---3--:R3:W-:Y:S04]  /*3f00*/  STG.E desc[UR36][R20.64+0x4], R29 ;  /* 0x0000041d14007986 */ /* 0x0087e8000c101924 */
[----:B------:R-:W4:Y:S04]  /*3f10*/  LD.E R31, desc[UR36][R14.64+0x8] ;  /* 0x000008240e1f7980 */ /* 0x000f28000c101900 */
[----:B----4-:R4:W-:Y:S04]  /*3f20*/  STG.E desc[UR36][R12.64+0x8], R31 ;  /* 0x0000081f0c007986 */ /* 0x0109e8000c101924 */
[----:B------:R-:W5:Y:S04]  /*3f30*/  LD.E R33, desc[UR36][R10.64+0x8] ;  /* 0x000008240a217980 */ /* 0x000f68000c101900 */
[----:B-----5:R5:W-:Y:S04]  /*3f40*/  STG.E desc[UR36][R20.64+0x8], R33 ;  /* 0x0000082114007986 */ /* 0x020be8000c101924 */
[----:B0-----:R-:W2:Y:S04]  /*3f50*/  LD.E R23, desc[UR36][R14.64+0xc] ;  /* 0x00000c240e177980 */ /* 0x001ea8000c101900 */
[----:B--2---:R0:W-:Y:S04]  /*3f60*/  STG.E desc[UR36][R12.64+0xc], R23 ;  /* 0x00000c170c007986 */ /* 0x0041e8000c101924 */
[----:B-1----:R-:W2:Y:S04]  /*3f70*/  LD.E R25, desc[UR36][R10.64+0xc] ;  /* 0x00000c240a197980 */ /* 0x002ea8000c101900 */
[----:B--2---:R1:W-:Y:S04]  /*3f80*/  STG.E desc[UR36][R20.64+0xc], R25 ;  /* 0x00000c1914007986 */ /* 0x0043e8000c101924 */
[----:B------:R-:W2:Y:S04]  /*3f90*/  LD.E R27, desc[UR36][R14.64+0x10] ;  /* 0x000010240e1b7980 */ /* 0x000ea8000c101900 */
[----:B--2---:R2:W-:Y:S04]  /*3fa0*/  STG.E desc[UR36][R12.64+0x10], R27 ;  /* 0x0000101b0c007986 */ /* 0x0045e8000c101924 */
[----:B---3--:R-:W3:Y:S04]  /*3fb0*/  LD.E R29, desc[UR36][R10.64+0x10] ;  /* 0x000010240a1d7980 */ /* 0x008ee8000c101900 */
[----:B---3--:R3:W-:Y:S04]  /*3fc0*/  STG.E desc[UR36][R20.64+0x10], R29 ;  /* 0x0000101d14007986 */ /* 0x0087e8000c101924 */
[----:B----4-:R-:W4:Y:S04]  /*3fd0*/  LD.E R31, desc[UR36][R14.64+0x14] ;  /* 0x000014240e1f7980 */ /* 0x010f28000c101900 */
[----:B----4-:R4:W-:Y:S04]  /*3fe0*/  STG.E desc[UR36][R12.64+0x14], R31 ;  /* 0x0000141f0c007986 */ /* 0x0109e8000c101924 */
[----:B-----5:R-:W5:Y:S04]  /*3ff0*/  LD.E R33, desc[UR36][R10.64+0x14] ;  /* 0x000014240a217980 */ /* 0x020f68000c101900 */
[----:B-----5:R4:W-:Y:S04]  /*4000*/  STG.E desc[UR36][R20.64+0x14], R33 ;  /* 0x0000142114007986 */ /* 0x0209e8000c101924 */
[----:B0-----:R-:W5:Y:S04]  /*4010*/  LD.E R23, desc[UR36][R14.64+0x18] ;  /* 0x000018240e177980 */ /* 0x001f68000c101900 */
[----:B-----5:R4:W-:Y:S04]  /*4020*/  STG.E desc[UR36][R12.64+0x18], R23 ;  /* 0x000018170c007986 */ /* 0x0209e8000c101924 */
[----:B-1----:R-:W5:Y:S04]  /*4030*/  LD.E R25, desc[UR36][R10.64+0x18] ;  /* 0x000018240a197980 */ /* 0x002f68000c101900 */
[----:B-----5:R4:W-:Y:S04]  /*4040*/  STG.E desc[UR36][R20.64+0x18], R25 ;  /* 0x0000181914007986 */ /* 0x0209e8000c101924 */
[----:B--2---:R-:W2:Y:S04]  /*4050*/  LD.E R27, desc[UR36][R14.64+0x1c] ;  /* 0x00001c240e1b7980 */ /* 0x004ea8000c101900 */
[----:B--2---:R4:W-:Y:S04]  /*4060*/  STG.E desc[UR36][R12.64+0x1c], R27 ;  /* 0x00001c1b0c007986 */ /* 0x0049e8000c101924 */
[----:B---3--:R-:W2:Y:S01]  /*4070*/  LD.E R29, desc[UR36][R10.64+0x1c] ;  /* 0x00001c240a1d7980 */ /* 0x008ea2000c101900 */
[----:B------:R-:W-:-:S04]  /*4080*/  IADD3 R3, PT, PT, R3, 0x8, RZ ;  /* 0x0000000803037810 */ /* 0x000fc80007ffe0ff */
[----:B------:R-:W-:Y:S01]  /*4090*/  ISETP.NE.AND P0, PT, R3, UR50, PT ;  /* 0x0000003203007c0c */ /* 0x000fe2000bf05270 */
[----:B--2---:R4:W-:-:S12]  /*40a0*/  STG.E desc[UR36][R20.64+0x1c], R29 ;  /* 0x00001c1d14007986 */ /* 0x0049d8000c101924 */
[----:B------:R-:W-:Y:S05]  /*40b0*/  @P0 BRA `(.L_x_60) ;  /* 0xfffffffc00600947 */ /* 0x000fea000383ffff */
[----:B------:R-:W-:Y:S05]  /*40c0*/  BSYNC.RECONVERGENT B0 ;  /* 0x0000000000007941 */ /* 0x000fea0003800200 */
.L_x_59:
[----:B------:R-:W-:-:S07]  /*40d0*/  IMAD.U32 R3, RZ, RZ, UR50 ;  /* 0x00000032ff037e24 */ /* 0x000fce000f8e00ff */
.L_x_58:
[----:B------:R-:W-:-:S09]  /*40e0*/  UISETP.NE.AND UP0, UPT, UR45, URZ, UPT ;  /* 0x000000ff2d00728c */ /* 0x000fd2000bf05270 */
[----:B------:R-:W-:Y:S05]  /*40f0*/  BRA.U !UP0, `(.L_x_57) ;  /* 0x0000000108e47547 */ /* 0x000fea000b800000 */
[----:B------:R-:W-:Y:S02]  /*4100*/  UISETP.GE.U32.AND UP0, UPT, UR51, 0x3, UPT ;  /* 0x000000033300788c */ /* 0x000fe4000bf06070 */
[----:B------:R-:W-:-:S07]  /*4110*/  UISETP.NE.AND UP1, UPT, UR46, URZ, UPT ;  /* 0x000000ff2e00728c */ /* 0x000fce000bf25270 */
[----:B------:R-:W-:Y:S05]  /*4120*/  BRA.U !UP0, `(.L_x_61) ;  /* 0x0000000108607547 */ /* 0x000fea000b800000 */
[----:B---3--:R-:W-:Y:S01]  /*4130*/  IMAD.WIDE.U32 R6, R3, 0x4, R4 ;  /* 0x0000000403067825 */ /* 0x008fe200078e0004 */
[----:B------:R-:W3:Y:S04]  /*4140*/  LDC.64 R8, c[0x0][0x3b0] ;  /* 0x0000ec00ff087b82 */ /* 0x000ee80000000a00 */
[----:B012---:R-:W2:Y:S01]  /*4150*/  LD.E R15, desc[UR36][R6.64] ;  /* 0x00000024060f7980 */ /* 0x007ea2000c101900 */
[----:B----4-:R-:W-:Y:S02]  /*4160*/  IMAD R21, R17, R0, R3 ;  /* 0x0000000011157224 */ /* 0x010fe400078e0203 */
[----:B------:R-:W-:Y:S01]  /*4170*/  IMAD.WIDE.U32 R10, R3, 0x4, R18 ;  /* 0x00000004030a7825 */ /* 0x000fe200078e0012 */
[----:B------:R-:W0:Y:S03]  /*4180*/  LDC.64 R12, c[0x0][0x3a8] ;  /* 0x0000ea00ff0c7b82 */ /* 0x000e260000000a00 */
[----:B---3--:R-:W-:-:S05]  /*4190*/  IMAD.WIDE R8, R21, 0x4, R8 ;  /* 0x0000000415087825 */ /* 0x008fca00078e0208 */
[----:B--2---:R1:W-:Y:S04]  /*41a0*/  STG.E desc[UR36][R8.64], R15 ;  /* 0x0000000f08007986 */ /* 0x0043e8000c101924 */
[----:B------:R-:W2:Y:S01]  /*41b0*/  LD.E R23, desc[UR36][R10.64] ;  /* 0x000000240a177980 */ /* 0x000ea2000c101900 */
[----:B0-----:R-:W-:-:S05]  /*41c0*/  IMAD.WIDE R12, R21, 0x4, R12 ;  /* 0x00000004150c7825 */ /* 0x001fca00078e020c */
[----:B--2---:R0:W-:Y:S04]  /*41d0*/  STG.E desc[UR36][R12.64], R23 ;  /* 0x000000170c007986 */ /* 0x0041e8000c101924 */
[----:B------:R-:W2:Y:S04]  /*41e0*/  LD.E R21, desc[UR36][R6.64+0x4] ;  /* 0x0000042406157980 */ /* 0x000ea8000c101900 */
[----:B--2---:R2:W-:Y:S04]  /*41f0*/  STG.E desc[UR36][R8.64+0x4], R21 ;  /* 0x0000041508007986 */ /* 0x0045e8000c101924 */
[----:B------:R-:W3:Y:S04]  /*4200*/  LD.E R25, desc[UR36][R10.64+0x4] ;  /* 0x000004240a197980 */ /* 0x000ee8000c101900 */
[----:B---3--:R2:W-:Y:S04]  /*4210*/  STG.E desc[UR36][R12.64+0x4], R25 ;  /* 0x000004190c007986 */ /* 0x0085e8000c101924 */
[----:B------:R-:W3:Y:S04]  /*4220*/  LD.E R27, desc[UR36][R6.64+0x8] ;  /* 0x00000824061b7980 */ /* 0x000ee8000c101900 */
[----:B---3--:R2:W-:Y:S04]  /*4230*/  STG.E desc[UR36][R8.64+0x8], R27 ;  /* 0x0000081b08007986 */ /* 0x0085e8000c101924 */
[----:B-1----:R-:W3:Y:S04]  /*4240*/  LD.E R15, desc[UR36][R10.64+0x8] ;  /* 0x000008240a0f7980 */ /* 0x002ee8000c101900 */
[----:B---3--:R2:W-:Y:S04]  /*4250*/  STG.E desc[UR36][R12.64+0x8], R15 ;  /* 0x0000080f0c007986 */ /* 0x0085e8000c101924 */
[----:B------:R-:W3:Y:S04]  /*4260*/  LD.E R29, desc[UR36][R6.64+0xc] ;  /* 0x00000c24061d7980 */ /* 0x000ee8000c101900 */
[----:B---3--:R2:W-:Y:S04]  /*4270*/  STG.E desc[UR36][R8.64+0xc], R29 ;  /* 0x00000c1d08007986 */ /* 0x0085e8000c101924 */
[----:B0-----:R-:W3:Y:S01]  /*4280*/  LD.E R23, desc[UR36][R10.64+0xc] ;  /* 0x00000c240a177980 */ /* 0x001ee2000c101900 */
[----:B------:R-:W-:-:S03]  /*4290*/  IADD3 R3, PT, PT, R3, 0x4, RZ ;  /* 0x0000000403037810 */ /* 0x000fc60007ffe0ff */
[----:B---3--:R2:W-:Y:S04]  /*42a0*/  STG.E desc[UR36][R12.64+0xc], R23 ;  /* 0x00000c170c007986 */ /* 0x0085e8000c101924 */
.L_x_61:
[----:B------:R-:W-:Y:S05]  /*42b0*/  BRA.U !UP1, `(.L_x_57) ;  /* 0x0000000109747547 */ /* 0x000fea000b800000 */
[----:B------:R-:W-:-:S13]  /*42c0*/  ISETP.NE.AND P0, PT, RZ, UR52, PT ;  /* 0x00000034ff007c0c */ /* 0x000fda000bf05270 */
[----:B--23--:R-:W-:Y:S01]  /*42d0*/  @P0 IMAD.WIDE.U32 R8, R3, 0x4, R4 ;  /* 0x0000000403080825 */ /* 0x00cfe200078e0004 */
[----:B------:R-:W2:Y:S04]  /*42e0*/  @P0 LDC.64 R6, c[0x0][0x3b0] ;  /* 0x0000ec00ff060b82 */ /* 0x000ea80000000a00 */
[----:B01--4-:R-:W3:Y:S01]  /*42f0*/  @P0 LD.E R21, desc[UR36][R8.64] ;  /* 0x0000002408150980 */ /* 0x013ee2000c101900 */
[----:B------:R-:W-:Y:S02]  /*4300*/  @P0 IMAD R15, R17, R0, R3 ;  /* 0x00000000110f0224 */ /* 0x000fe400078e0203 */
[----:B------:R-:W-:-:S04]  /*4310*/  @P0 IMAD.WIDE.U32 R12, R3, 0x4, R18 ;  /* 0x00000004030c0825 */ /* 0x000fc800078e0012 */
[C---:B--2---:R-:W-:Y:S02]  /*4320*/  @P0 IMAD.WIDE R10, R15.reuse, 0x4, R6 ;  /* 0x000000040f0a0825 */ /* 0x044fe400078e0206 */
[----:B------:R-:W0:Y:S03]  /*4330*/  @P0 LDC.64 R6, c[0x0][0x3a8] ;  /* 0x0000ea00ff060b82 */ /* 0x000e260000000a00 */
[----:B---3--:R1:W-:Y:S04]  /*4340*/  @P0 STG.E desc[UR36][R10.64], R21 ;  /* 0x000000150a000986 */ /* 0x0083e8000c101924 */
[----:B------:R-:W2:Y:S01]  /*4350*/  @P0 LD.E R23, desc[UR36][R12.64] ;  /* 0x000000240c170980 */ /* 0x000ea2000c101900 */
[----:B0-----:R-:W-:-:S05]  /*4360*/  @P0 IMAD.WIDE R14, R15, 0x4, R6 ;  /* 0x000000040f0e0825 */ /* 0x001fca00078e0206 */
[----:B--2---:R0:W-:Y:S04]  /*4370*/  @P0 STG.E desc[UR36][R14.64], R23 ;  /* 0x000000170e000986 */ /* 0x0041e8000c101924 */
[----:B------:R-:W2:Y:S01]  /*4380*/  @P0 LD.E R25, desc[UR36][R8.64+0x4] ;  /* 0x0000042408190980 */ /* 0x000ea2000c101900 */
[----:B------:R-:W-:Y:S02]  /*4390*/  ISETP.NE.AND P1, PT, RZ, UR42, PT ;  /* 0x0000002aff007c0c */ /* 0x000fe4000bf25270 */
[----:B------:R-:W-:Y:S01]  /*43a0*/  @P0 IADD3 R3, PT, PT, R3, 0x2, RZ ;  /* 0x0000000203030810 */ /* 0x000fe20007ffe0ff */
[----:B--2---:R0:W-:Y:S10]  /*43b0*/  @P0 STG.E desc[UR36][R10.64+0x4], R25 ;  /* 0x000004190a000986 */ /* 0x0041f4000c101924 */
[----:B------:R-:W2:Y:S01]  /*43c0*/  @P1 LDC.64 R6, c[0x0][0x3b0] ;  /* 0x0000ec00ff061b82 */ /* 0x000ea20000000a00 */
[----:B------:R-:W3:Y:S01]  /*43d0*/  @P0 LD.E R27, desc[UR36][R12.64+0x4] ;  /* 0x000004240c1b0980 */ /* 0x000ee2000c101900 */
[----:B------:R-:W-:-:S04]  /*43e0*/  @P1 IMAD.WIDE.U32 R4, R3, 0x4, R4 ;  /* 0x0000000403041825 */ /* 0x000fc800078e0004 */
[----:B-1----:R-:W-:Y:S02]  /*43f0*/  @P1 IMAD R21, R17, R0, R3 ;  /* 0x0000000011151224 */ /* 0x002fe400078e0203 */
[----:B------:R-:W1:Y:S01]  /*4400*/  @P1 LDC.64 R8, c[0x0][0x3a8] ;  /* 0x0000ea00ff081b82 */ /* 0x000e620000000a00 */
[----:B---3--:R0:W-:Y:S04]  /*4410*/  @P0 STG.E desc[UR36][R14.64+0x4], R27 ;  /* 0x0000041b0e000986 */ /* 0x0081e8000c101924 */
[----:B------:R-:W3:Y:S01]  /*4420*/  @P1 LD.E R5, desc[UR36][R4.64] ;  /* 0x0000002404051980 */ /* 0x000ee2000c101900 */
[----:B--2---:R-:W-:-:S04]  /*4430*/  @P1 IMAD.WIDE R6, R21, 0x4, R6 ;  /* 0x0000000415061825 */ /* 0x004fc800078e0206 */
[----:B------:R-:W-:Y:S01]  /*4440*/  @P1 IMAD.WIDE.U32 R18, R3, 0x4, R18 ;  /* 0x0000000403121825 */ /* 0x000fe200078e0012 */
[----:B---3--:R0:W-:Y:S05]  /*4450*/  @P1 STG.E desc[UR36][R6.64], R5 ;  /* 0x0000000506001986 */ /* 0x0081ea000c101924 */
[----:B------:R-:W2:Y:S01]  /*4460*/  @P1 LD.E R19, desc[UR36][R18.64] ;  /* 0x0000002412131980 */ /* 0x000ea2000c101900 */
[----:B-1----:R-:W-:-:S05]  /*4470*/  @P1 IMAD.WIDE R8, R21, 0x4, R8 ;  /* 0x0000000415081825 */ /* 0x002fca00078e0208 */
[----:B--2---:R0:W-:Y:S02]  /*4480*/  @P1 STG.E desc[UR36][R8.64], R19 ;  /* 0x0000001308001986 */ /* 0x0041e4000c101924 */
.L_x_57:
[----:B------:R-:W5:Y:S01]  /*4490*/  LDCU UR4, c[0x0][0x398] ;  /* 0x00007300ff0477ac */ /* 0x000f620008000800 */
[----:B------:R-:W-:-:S05]  /*44a0*/  IMAD.IADD R17, R2, 0x1, R17 ;  /* 0x0000000102117824 */ /* 0x000fca00078e0211 */
[----:B-----5:R-:W-:-:S13]  /*44b0*/  ISETP.GE.AND P0, PT, R17, UR4, PT ;  /* 0x0000000411007c0c */ /* 0x020fda000bf06270 */
[----:B------:R-:W-:Y:S05]  /*44c0*/  @!P0 BRA `(.L_x_62) ;  /* 0xffffffbc004c8947 */ /* 0x000fea000383ffff */
[----:B------:R-:W-:Y:S05]  /*44d0*/  BSYNC.RECONVERGENT B6 ;  /* 0x0000000000067941 */ /* 0x000fea0003800200 */
.L_x_0:
[----:B------:R-:W-:Y:S05]  /*44e0*/  EXIT ;  /* 0x000000000000794d */ /* 0x000fea0003800000 */
        .weak           $__internal_0_$__cuda_sm20_div_rn_f64_full
        .type           $__internal_0_$__cuda_sm20_div_rn_f64_full,@function
        .size           $__internal_0_$__cuda_sm20_div_rn_f64_full,($__internal_1_$__cuda_sm20_dsqrt_rn_f64_mediumpath_v1 - $__internal_0_$__cuda_sm20_div_rn_f64_full)
$__internal_0_$__cuda_sm20_div_rn_f64_full:
[C---:B------:R-:W-:Y:S01]  /*44f0*/  FSETP.GEU.AND P0, PT, |R15|.reuse, 1.469367938527859385e-39, PT ;  /* 0x001000000f00780b */ /* 0x040fe20003f0e200 */
[----:B------:R-:W-:Y:S01]  /*4500*/  BSSY.RECONVERGENT B2, `(.L_x_63) ;  /* 0x0000056000027945 */ /* 0x000fe20003800200 */
[----:B------:R-:W-:Y:S02]  /*4510*/  LOP3.LUT R10, R15, 0x800fffff, RZ, 0xc0, !PT ;  /* 0x800fffff0f0a7812 */ /* 0x000fe400078ec0ff */
[----:B------:R-:W-:Y:S02]  /*4520*/  FSETP.GEU.AND P2, PT, |R13|, 1.469367938527859385e-39, PT ;  /* 0x001000000d00780b */ /* 0x000fe40003f4e200 */
[----:B------:R-:W-:Y:S02]  /*4530*/  LOP3.LUT R11, R10, 0x3ff00000, RZ, 0xfc, !PT ;  /* 0x3ff000000a0b7812 */ /* 0x000fe400078efcff */
[----:B------:R-:W-:Y:S02]  /*4540*/  MOV R10, R14 ;  /* 0x0000000e000a7202 */ /* 0x000fe40000000f00 */
[----:B------:R-:W-:-:S02]  /*4550*/  MOV R18, 0x1 ;  /* 0x0000000100127802 */ /* 0x000fc40000000f00 */
[----:B------:R-:W-:Y:S01]  /*4560*/  LOP3.LUT R9, R13, 0x7ff00000, RZ, 0xc0, !PT ;  /* 0x7ff000000d097812 */ /* 0x000fe200078ec0ff */
[----:B------:R-:W-:Y:S01]  /*4570*/  @!P0 DMUL R10, R14, 8.98846567431157953865e+307 ;  /* 0x7fe000000e0a8828 */ /* 0x000fe20000000000 */
[----:B------:R-:W-:-:S03]  /*4580*/  LOP3.LUT R28, R15, 0x7ff00000, RZ, 0xc0, !PT ;  /* 0x7ff000000f1c7812 */ /* 0x000fc600078ec0ff */
[----:B------:R-:W-:Y:S01]  /*4590*/  @!P2 LOP3.LUT R22, R15, 0x7ff00000, RZ, 0xc0, !PT ;  /* 0x7ff000000f16a812 */ /* 0x000fe200078ec0ff */
[----:B------:R-:W-:Y:S01]  /*45a0*/  IMAD.MOV.U32 R29, RZ, RZ, R9 ;  /* 0x000000ffff1d7224 */ /* 0x000fe200078e0009 */
[----:B------:R-:W0:Y:S01]  /*45b0*/  MUFU.RCP64H R19, R11 ;  /* 0x0000000b00137308 */ /* 0x000e220000001800 */
[C---:B------:R-:W-:Y:S02]  /*45c0*/  ISETP.GE.U32.AND P1, PT, R9.reuse, R28, PT ;  /* 0x0000001c0900720c */ /* 0x040fe40003f26070 */
[----:B------:R-:W-:Y:S01]  /*45d0*/  @!P2 ISETP.GE.U32.AND P3, PT, R9, R22, PT ;  /* 0x000000160900a20c */ /* 0x000fe20003f66070 */
[----:B------:R-:W-:Y:S01]  /*45e0*/  IMAD.MOV.U32 R22, RZ, RZ, 0x1ca00000 ;  /* 0x1ca00000ff167424 */ /* 0x000fe200078e00ff */
[----:B------:R-:W-:Y:S02]  /*45f0*/  @!P2 MOV R24, RZ ;  /* 0x000000ff0018a202 */ /* 0x000fe40000000f00 */
[----:B------:R-:W-:Y:S02]  /*4600*/  @!P0 LOP3.LUT R28, R11, 0x7ff00000, RZ, 0xc0, !PT ;  /* 0x7ff000000b1c8812 */ /* 0x000fe400078ec0ff */
[----:B------:R-:W-:-:S02]  /*4610*/  @!P2 SEL R23, R22, 0x63400000, !P3 ;  /* 0x634000001617a807 */ /* 0x000fc40005800000 */
[----:B------:R-:W-:Y:S02]  /*4620*/  IADD3 R30, PT, PT, R28, -0x1, RZ ;  /* 0xffffffff1c1e7810 */ /* 0x000fe40007ffe0ff */
[----:B------:R-:W-:Y:S01]  /*4630*/  @!P2 LOP3.LUT R23, R23, 0x80000000, R13, 0xf8, !PT ;  /* 0x800000001717a812 */ /* 0x000fe200078ef80d */
[----:B0-----:R-:W-:-:S03]  /*4640*/  DFMA R20, R18, -R10, 1 ;  /* 0x3ff000001214742b */ /* 0x001fc6000000080a */
[----:B------:R-:W-:-:S05]  /*4650*/  @!P2 LOP3.LUT R25, R23, 0x100000, RZ, 0xfc, !PT ;  /* 0x001000001719a812 */ /* 0x000fca00078efcff */
[----:B------:R-:W-:-:S08]  /*4660*/  DFMA R20, R20, R20, R20 ;  /* 0x000000141414722b */ /* 0x000fd00000000014 */
[----:B------:R-:W-:Y:S01]  /*4670*/  DFMA R20, R18, R20, R18 ;  /* 0x000000141214722b */ /* 0x000fe20000000012 */
[----:B------:R-:W-:Y:S02]  /*4680*/  SEL R19, R22, 0x63400000, !P1 ;  /* 0x6340000016137807 */ /* 0x000fe40004800000 */
[----:B------:R-:W-:Y:S02]  /*4690*/  MOV R18, R12 ;  /* 0x0000000c00127202 */ /* 0x000fe40000000f00 */
[----:B------:R-:W-:-:S03]  /*46a0*/  LOP3.LUT R19, R19, 0x800fffff, R13, 0xf8, !PT ;  /* 0x800fffff13137812 */ /* 0x000fc600078ef80d */
[----:B------:R-:W-:-:S03]  /*46b0*/  DFMA R26, R20, -R10, 1 ;  /* 0x3ff00000141a742b */ /* 0x000fc6000000080a */
[----:B------:R-:W-:-:S05]  /*46c0*/  @!P2 DFMA R18, R18, 2, -R24 ;  /* 0x400000001212a82b */ /* 0x000fca0000000818 */
[----:B------:R-:W-:-:S05]  /*46d0*/  DFMA R20, R20, R26, R20 ;  /* 0x0000001a1414722b */ /* 0x000fca0000000014 */
[----:B------:R-:W-:-:S03]  /*46e0*/  @!P2 LOP3.LUT R29, R19, 0x7ff00000, RZ, 0xc0, !PT ;  /* 0x7ff00000131da812 */ /* 0x000fc600078ec0ff */
[----:B------:R-:W-:Y:S01]  /*46f0*/  DMUL R24, R20, R18 ;  /* 0x0000001214187228 */ /* 0x000fe20000000000 */
[----:B------:R-:W-:-:S04]  /*4700*/  IADD3 R23, PT, PT, R29, -0x1, RZ ;  /* 0xffffffff1d177810 */ /* 0x000fc80007ffe0ff */
[----:B------:R-:W-:-:S03]  /*4710*/  ISETP.GT.U32.AND P0, PT, R23, 0x7feffffe, PT ;  /* 0x7feffffe1700780c */ /* 0x000fc60003f04070 */
[----:B------:R-:W-:Y:S01]  /*4720*/  DFMA R26, R24, -R10, R18 ;  /* 0x8000000a181a722b */ /* 0x000fe20000000012 */
[----:B------:R-:W-:-:S07]  /*4730*/  ISETP.GT.U32.OR P0, PT, R30, 0x7feffffe, P0 ;  /* 0x7feffffe1e00780c */ /* 0x000fce0000704470 */
[----:B------:R-:W-:-:S06]  /*4740*/  DFMA R20, R20, R26, R24 ;  /* 0x0000001a1414722b */ /* 0x000fcc0000000018 */
[----:B------:R-:W-:Y:S05]  /*4750*/  @P0 BRA `(.L_x_64) ;  /* 0x00000000006c0947 */ /* 0x000fea0003800000 */
[----:B------:R-:W-:-:S04]  /*4760*/  LOP3.LUT R24, R15, 0x7ff00000, RZ, 0xc0, !PT ;  /* 0x7ff000000f187812 */ /* 0x000fc800078ec0ff */
[CC--:B------:R-:W-:Y:S02]  /*4770*/  VIADDMNMX R12, R9.reuse, -R24.reuse, 0xb9600000, !PT ;  /* 0xb9600000090c7446 */ /* 0x0c0fe40007800918 */
[----:B------:R-:W-:Y:S02]  /*4780*/  ISETP.GE.U32.AND P0, PT, R9, R24, PT ;  /* 0x000000180900720c */ /* 0x000fe40003f06070 */
[----:B------:R-:W-:Y:S02]  /*4790*/  VIMNMX R12, PT, PT, R12, 0x46a00000, PT ;  /* 0x46a000000c0c7848 */ /* 0x000fe40003fe0100 */
[----:B------:R-:W-:-:S05]  /*47a0*/  SEL R9, R22, 0x63400000, !P0 ;  /* 0x6340000016097807 */ /* 0x000fca0004000000 */
[----:B------:R-:W-:Y:S01]  /*47b0*/  IMAD.IADD R9, R12, 0x1, -R9 ;  /* 0x000000010c097824 */ /* 0x000fe200078e0a09 */
[----:B------:R-:W-:-:S04]  /*47c0*/  MOV R12, RZ ;  /* 0x000000ff000c7202 */ /* 0x000fc80000000f00 */
[----:B------:R-:W-:-:S06]  /*47d0*/  IADD3 R13, PT, PT, R9, 0x7fe00000, RZ ;  /* 0x7fe00000090d7810 */ /* 0x000fcc0007ffe0ff */
[----:B------:R-:W-:-:S10]  /*47e0*/  DMUL R22, R20, R12 ;  /* 0x0000000c14167228 */ /* 0x000fd40000000000 */
[----:B------:R-:W-:-:S13]  /*47f0*/  FSETP.GTU.AND P0, PT, |R23|, 1.469367938527859385e-39, PT ;  /* 0x001000001700780b */ /* 0x000fda0003f0c200 */
[----:B------:R-:W-:Y:S05]  /*4800*/  @P0 BRA `(.L_x_65) ;  /* 0x0000000000940947 */ /* 0x000fea0003800000 */
[----:B------:R-:W-:Y:S01]  /*4810*/  DFMA R10, R20, -R10, R18 ;  /* 0x8000000a140a722b */ /* 0x000fe20000000012 */
[----:B------:R-:W-:-:S09]  /*4820*/  IMAD.MOV.U32 R12, RZ, RZ, RZ ;  /* 0x000000ffff0c7224 */ /* 0x000fd200078e00ff */
[C---:B------:R-:W-:Y:S02]  /*4830*/  FSETP.NEU.AND P0, PT, R11.reuse, RZ, PT ;  /* 0x000000ff0b00720b */ /* 0x040fe40003f0d000 */
[----:B------:R-:W-:-:S04]  /*4840*/  LOP3.LUT R15, R11, 0x80000000, R15, 0x48, !PT ;  /* 0x800000000b0f7812 */ /* 0x000fc800078e480f */
[----:B------:R-:W-:-:S07]  /*4850*/  LOP3.LUT R13, R15, R13, RZ, 0xfc, !PT ;  /* 0x0000000d0f0d7212 */ /* 0x000fce00078efcff */
[----:B------:R-:W-:Y:S05]  /*4860*/  @!P0 BRA `(.L_x_65) ;  /* 0x00000000007c8947 */ /* 0x000fea0003800000 */
[C---:B------:R-:W-:Y:S01]  /*4870*/  IADD3 R11, PT, PT, -R9.reuse, RZ, RZ ;  /* 0x000000ff090b7210 */ /* 0x040fe20007ffe1ff */
[----:B------:R-:W-:Y:S01]  /*4880*/  DMUL.RP R12, R20, R12 ;  /* 0x0000000c140c7228 */ /* 0x000fe20000008000 */
[----:B------:R-:W-:Y:S02]  /*4890*/  MOV R10, RZ ;  /* 0x000000ff000a7202 */ /* 0x000fe40000000f00 */
[----:B------:R-:W-:-:S04]  /*48a0*/  IADD3 R9, PT, PT, -R9, -0x43300000, RZ ;  /* 0xbcd0000009097810 */ /* 0x000fc80007ffe1ff */
[----:B------:R-:W-:-:S03]  /*48b0*/  DFMA R10, R22, -R10, R20 ;  /* 0x8000000a160a722b */ /* 0x000fc60000000014 */
[----:B------:R-:W-:-:S07]  /*48c0*/  LOP3.LUT R15, R13, R15, RZ, 0x3c, !PT ;  /* 0x0000000f0d0f7212 */ /* 0x000fce00078e3cff */
[----:B------:R-:W-:-:S04]  /*48d0*/  FSETP.NEU.AND P0, PT, |R11|, R9, PT ;  /* 0x000000090b00720b */ /* 0x000fc80003f0d200 */
[----:B------:R-:W-:Y:S02]  /*48e0*/  FSEL R22, R12, R22, !P0 ;  /* 0x000000160c167208 */ /* 0x000fe40004000000 */
[----:B------:R-:W-:Y:S01]  /*48f0*/  FSEL R23, R15, R23, !P0 ;  /* 0x000000170f177208 */ /* 0x000fe20004000000 */
[----:B------:R-:W-:Y:S06]  /*4900*/  BRA `(.L_x_65) ;  /* 0x0000000000547947 */ /* 0x000fec0003800000 */
.L_x_64:
[----:B------:R-:W-:-:S14]  /*4910*/  DSETP.NAN.AND P0, PT, R12, R12, PT ;  /* 0x0000000c0c00722a */ /* 0x000fdc0003f08000 */
[----:B------:R-:W-:Y:S05]  /*4920*/  @P0 BRA `(.L_x_66) ;  /* 0x0000000000440947 */ /* 0x000fea0003800000 */
[----:B------:R-:W-:-:S14]  /*4930*/  DSETP.NAN.AND P0, PT, R14, R14, PT ;  /* 0x0000000e0e00722a */ /* 0x000fdc0003f08000 */
[----:B------:R-:W-:Y:S05]  /*4940*/  @P0 BRA `(.L_x_67) ;  /* 0x0000000000300947 */ /* 0x000fea0003800000 */
[----:B------:R-:W-:Y:S01]  /*4950*/  ISETP.NE.AND P0, PT, R29, R28, PT ;  /* 0x0000001c1d00720c */ /* 0x000fe20003f05270 */
[----:B------:R-:W-:Y:S01]  /*4960*/  IMAD.MOV.U32 R22, RZ, RZ, 0x0 ;  /* 0x00000000ff167424 */ /* 0x000fe200078e00ff */
[----:B------:R-:W-:-:S11]  /*4970*/  MOV R23, 0xfff80000 ;  /* 0xfff8000000177802 */ /* 0x000fd60000000f00 */
[----:B------:R-:W-:Y:S05]  /*4980*/  @!P0 BRA `(.L_x_65) ;  /* 0x0000000000348947 */ /* 0x000fea0003800000 */
[----:B------:R-:W-:Y:S02]  /*4990*/  ISETP.NE.AND P0, PT, R29, 0x7ff00000, PT ;  /* 0x7ff000001d00780c */ /* 0x000fe40003f05270 */
[----:B------:R-:W-:Y:S02]  /*49a0*/  LOP3.LUT R23, R13, 0x80000000, R15, 0x48, !PT ;  /* 0x800000000d177812 */ /* 0x000fe400078e480f */
[----:B------:R-:W-:-:S13]  /*49b0*/  ISETP.EQ.OR P0, PT, R28, RZ, !P0 ;  /* 0x000000ff1c00720c */ /* 0x000fda0004702670 */
[----:B------:R-:W-:Y:S02]  /*49c0*/  @P0 LOP3.LUT R9, R23, 0x7ff00000, RZ, 0xfc, !PT ;  /* 0x7ff0000017090812 */ /* 0x000fe400078efcff */
[----:B------:R-:W-:Y:S01]  /*49d0*/  @!P0 MOV R22, RZ ;  /* 0x000000ff00168202 */ /* 0x000fe20000000f00 */
[----:B------:R-:W-:Y:S01]  /*49e0*/  @P0 IMAD.MOV.U32 R22, RZ, RZ, RZ ;  /* 0x000000ffff160224 */ /* 0x000fe200078e00ff */
[----:B------:R-:W-:Y:S01]  /*49f0*/  @P0 MOV R23, R9 ;  /* 0x0000000900170202 */ /* 0x000fe20000000f00 */
[----:B------:R-:W-:Y:S06]  /*4a00*/  BRA `(.L_x_65) ;  /* 0x0000000000147947 */ /* 0x000fec0003800000 */
.L_x_67:
[----:B------:R-:W-:Y:S02]  /*4a10*/  LOP3.LUT R23, R15, 0x80000, RZ, 0xfc, !PT ;  /* 0x000800000f177812 */ /* 0x000fe400078efcff */
[----:B------:R-:W-:Y:S01]  /*4a20*/  MOV R22, R14 ;  /* 0x0000000e00167202 */ /* 0x000fe20000000f00 */
[----:B------:R-:W-:Y:S06]  /*4a30*/  BRA `(.L_x_65) ;  /* 0x0000000000087947 */ /* 0x000fec0003800000 */
.L_x_66:
[----:B------:R-:W-:Y:S01]  /*4a40*/  LOP3.LUT R23, R13, 0x80000, RZ, 0xfc, !PT ;  /* 0x000800000d177812 */ /* 0x000fe200078efcff */
[----:B------:R-:W-:-:S07]  /*4a50*/  IMAD.MOV.U32 R22, RZ, RZ, R12 ;  /* 0x000000ffff167224 */ /* 0x000fce00078e000c */
.L_x_65:
[----:B------:R-:W-:Y:S05]  /*4a60*/  BSYNC.RECONVERGENT B2 ;  /* 0x0000000000027941 */ /* 0x000fea0003800200 */
.L_x_63:
[----:B------:R-:W-:Y:S01]  /*4a70*/  HFMA2 R11, -RZ, RZ, 0, 0 ;  /* 0x00000000ff0b7431 */ /* 0x000fe200000001ff */
[----:B------:R-:W-:-:S04]  /*4a80*/  MOV R10, R16 ;  /* 0x00000010000a7202 */ /* 0x000fc80000000f00 */
[----:B------:R-:W-:Y:S05]  /*4a90*/  RET.REL.NODEC R10 `(_Z7knn_gpuPKfiS0_iiiPfPiS2_S1_) ;  /* 0xffffffb40a587950 */ /* 0x000fea0003c3ffff */
        .weak           $__internal_1_$__cuda_sm20_dsqrt_rn_f64_mediumpath_v1
        .type           $__internal_1_$__cuda_sm20_dsqrt_rn_f64_mediumpath_v1,@function
        .size           $__internal_1_$__cuda_sm20_dsqrt_rn_f64_mediumpath_v1,(.L_x_74 - $__internal_1_$__cuda_sm20_dsqrt_rn_f64_mediumpath_v1)
$__internal_1_$__cuda_sm20_dsqrt_rn_f64_mediumpath_v1:
[----:B------:R-:W-:Y:S01]  /*4aa0*/  ISETP.GE.U32.AND P0, PT, R9, -0x3400000, PT ;  /* 0xfcc000000900780c */ /* 0x000fe20003f06070 */
[----:B------:R-:W-:Y:S01]  /*4ab0*/  BSSY.RECONVERGENT B2, `(.L_x_68) ;  /* 0x0000029000027945 */ /* 0x000fe20003800200 */
[----:B------:R-:W-:Y:S01]  /*4ac0*/  MOV R18, R22 ;  /* 0x0000001600127202 */ /* 0x000fe20000000f00 */
[----:B------:R-:W-:Y:S01]  /*4ad0*/  IMAD.MOV.U32 R15, RZ, RZ, R29 ;  /* 0x000000ffff0f7224 */ /* 0x000fe200078e001d */
[----:B------:R-:W-:Y:S01]  /*4ae0*/  MOV R19, R23 ;  /* 0x0000001700137202 */ /* 0x000fe20000000f00 */
[----:B------:R-:W-:Y:S01]  /*4af0*/  IMAD.MOV.U32 R20, RZ, RZ, R16 ;  /* 0x000000ffff147224 */ /* 0x000fe200078e0010 */
[----:B------:R-:W-:Y:S02]  /*4b00*/  MOV R22, R13 ;  /* 0x0000000d00167202 */ /* 0x000fe40000000f00 */
[----:B------:R-:W-:-:S05]  /*4b10*/  MOV R23, R24 ;  /* 0x0000001800177202 */ /* 0x000fca0000000f00 */
[----:B------:R-:W-:Y:S05]  /*4b20*/  @!P0 BRA `(.L_x_69) ;  /* 0x0000000000208947 */ /* 0x000fea0003800000 */
[----:B------:R-:W-:-:S10]  /*4b30*/  DFMA.RM R18, R18, R20, R22 ;  /* 0x000000141212722b */ /* 0x000fd40000004016 */
[----:B------:R-:W-:-:S05]  /*4b40*/  IADD3 R20, P0, PT, R18, 0x1, RZ ;  /* 0x0000000112147810 */ /* 0x000fca0007f1e0ff */
[----:B------:R-:W-:-:S06]  /*4b50*/  IMAD.X R21, RZ, RZ, R19, P0 ;  /* 0x000000ffff157224 */ /* 0x000fcc00000e0613 */
[----:B------:R-:W-:-:S08]  /*4b60*/  DFMA.RP R14, -R18, R20, R14 ;  /* 0x00000014120e722b */ /* 0x000fd0000000810e */
[----:B------:R-:W-:-:S06]  /*4b70*/  DSETP.GT.AND P0, PT, R14, RZ, PT ;  /* 0x000000ff0e00722a */ /* 0x000fcc0003f04000 */
[----:B------:R-:W-:Y:S02]  /*4b80*/  FSEL R18, R20, R18, P0 ;  /* 0x0000001214127208 */ /* 0x000fe40000000000 */
[----:B------:R-:W-:Y:S01]  /*4b90*/  FSEL R19, R21, R19, P0 ;  /* 0x0000001315137208 */ /* 0x000fe20000000000 */
[----:B------:R-:W-:Y:S06]  /*4ba0*/  BRA `(.L_x_70) ;  /* 0x0000000000647947 */ /* 0x000fec0003800000 */
.L_x_69:
[----:B------:R-:W-:-:S14]  /*4bb0*/  DSETP.NE.AND P0, PT, R14, RZ, PT ;  /* 0x000000ff0e00722a */ /* 0x000fdc0003f05000 */
[----:B------:R-:W-:Y:S05]  /*4bc0*/  @!P0 BRA `(.L_x_71) ;  /* 0x0000000000588947 */ /* 0x000fea0003800000 */
[----:B------:R-:W-:-:S13]  /*4bd0*/  ISETP.GE.AND P0, PT, R15, RZ, PT ;  /* 0x000000ff0f00720c */ /* 0x000fda0003f06270 */
[----:B------:R-:W-:Y:S02]  /*4be0*/  @!P0 MOV R18, 0x0 ;  /* 0x0000000000128802 */ /* 0x000fe40000000f00 */
[----:B------:R-:W-:Y:S01]  /*4bf0*/  @!P0 MOV R19, 0xfff80000 ;  /* 0xfff8000000138802 */ /* 0x000fe20000000f00 */
[----:B------:R-:W-:Y:S06]  /*4c00*/  @!P0 BRA `(.L_x_70) ;  /* 0x00000000004c8947 */ /* 0x000fec0003800000 */
[----:B------:R-:W-:-:S13]  /*4c10*/  ISETP.GT.AND P0, PT, R15, 0x7fefffff, PT ;  /* 0x7fefffff0f00780c */ /* 0x000fda0003f04270 */
[----:B------:R-:W-:Y:S05]  /*4c20*/  @P0 BRA `(.L_x_71) ;  /* 0x0000000000400947 */ /* 0x000fea0003800000 */
[----:B------:R-:W-:Y:S01]  /*4c30*/  DMUL R14, R14, 8.11296384146066816958e+31 ;  /* 0x469000000e0e7828 */ /* 0x000fe20000000000 */
[----:B------:R-:W-:Y:S02]  /*4c40*/  IMAD.MOV.U32 R18, RZ, RZ, RZ ;  /* 0x000000ffff127224 */ /* 0x000fe400078e00ff */
[----:B------:R-:W-:Y:S01]  /*4c50*/  HFMA2 R23, -RZ, RZ, 1.9609375, 0 ;  /* 0x3fd80000ff177431 */ /* 0x000fe200000001ff */
[----:B------:R-:W-:Y:S02]  /*4c60*/  MOV R22, 0x0 ;  /* 0x0000000000167802 */ /* 0x000fe40000000f00 */
[----:B------:R-:W0:Y:S02]  /*4c70*/  MUFU.RSQ64H R19, R15 ;  /* 0x0000000f00137308 */ /* 0x000e240000001c00 */
[----:B0-----:R-:W-:-:S08]  /*4c80*/  DMUL R20, R18, R18 ;  /* 0x0000001212147228 */ /* 0x001fd00000000000 */
[----:B------:R-:W-:-:S08]  /*4c90*/  DFMA R20, R14, -R20, 1 ;  /* 0x3ff000000e14742b */ /* 0x000fd00000000814 */
[----:B------:R-:W-:Y:S02]  /*4ca0*/  DFMA R22, R20, R22, 0.5 ;  /* 0x3fe000001416742b */ /* 0x000fe40000000016 */
[----:B------:R-:W-:-:S08]  /*4cb0*/  DMUL R20, R18, R20 ;  /* 0x0000001412147228 */ /* 0x000fd00000000000 */
[----:B------:R-:W-:-:S08]  /*4cc0*/  DFMA R20, R22, R20, R18 ;  /* 0x000000141614722b */ /* 0x000fd00000000012 */
[----:B------:R-:W-:Y:S02]  /*4cd0*/  DMUL R18, R14, R20 ;  /* 0x000000140e127228 */ /* 0x000fe40000000000 */
[----:B------:R-:W-:-:S06]  /*4ce0*/  VIADD R21, R21, 0xfff00000 ;  /* 0xfff0000015157836 */ /* 0x000fcc0000000000 */
[----:B------:R-:W-:-:S08]  /*4cf0*/  DFMA R22, R18, -R18, R14 ;  /* 0x800000121216722b */ /* 0x000fd0000000000e */
[----:B------:R-:W-:-:S10]  /*4d00*/  DFMA R18, R20, R22, R18 ;  /* 0x000000161412722b */ /* 0x000fd40000000012 */
[----:B------:R-:W-:Y:S01]  /*4d10*/  IADD3 R19, PT, PT, R19, -0x3500000, RZ ;  /* 0xfcb0000013137810 */ /* 0x000fe20007ffe0ff */
[----:B------:R-:W-:Y:S06]  /*4d20*/  BRA `(.L_x_70) ;  /* 0x0000000000047947 */ /* 0x000fec0003800000 */
.L_x_71:
[----:B------:R-:W-:-:S11]  /*4d30*/  DADD R18, R14, R14 ;  /* 0x000000000e127229 */ /* 0x000fd6000000000e */
.L_x_70:
[----:B------:R-:W-:Y:S05]  /*4d40*/  BSYNC.RECONVERGENT B2 ;  /* 0x0000000000027941 */ /* 0x000fea0003800200 */
.L_x_68:
[----:B------:R-:W-:-:S04]  /*4d50*/  MOV R13, 0x0 ;  /* 0x00000000000d7802 */ /* 0x000fc80000000f00 */
[----:B------:R-:W-:Y:S05]  /*4d60*/  RET.REL.NODEC R12 `(_Z7knn_gpuPKfiS0_iiiPfPiS2_S1_) ;  /* 0xffffffb00ca47950 */ /* 0x000fea0003c3ffff */
.L_x_72:
[----:B------:R-:W-:-:S00]  /*4d70*/  BRA `(.L_x_72) ;  /* 0xfffffffc00fc7947 */ /* 0x000fc0000383ffff */
[----:B------:R-:W-:-:S00]  /*4d80*/  NOP ;  /* 0x0000000000007918 */ /* 0x000fc00000000000 */
[----:B------:R-:W-:-:S00]  /*4d90*/  NOP ;  /* 0x0000000000007918 */ /* 0x000fc00000000000 */
[----:B------:R-:W-:-:S00]  /*4da0*/  NOP ;  /* 0x0000000000007918 */ /* 0x000fc00000000000 */
[----:B------:R-:W-:-:S00]  /*4db0*/  NOP ;  /* 0x0000000000007918 */ /* 0x000fc00000000000 */
[----:B------:R-:W-:-:S00]  /*4dc0*/  NOP ;  /* 0x0000000000007918 */ /* 0x000fc00000000000 */
[----:B------:R-:W-:-:S00]  /*4dd0*/  NOP ;  /* 0x0000000000007918 */ /* 0x000fc00000000000 */
[----:B------:R-:W-:-:S00]  /*4de0*/  NOP ;  /* 0x0000000000007918 */ /* 0x000fc00000000000 */
[----:B------:R-:W-:-:S00]  /*4df0*/  NOP ;  /* 0x0000000000007918 */ /* 0x000fc00000000000 */
.L_x_74:


//--------------------- .nv.shared.reserved.0     --------------------------
	.section	.nv.shared.reserved.0,"aw",@nobits
	.weak		__nv_reservedSMEM_offset_0_alias
	.size		__nv_reservedSMEM_offset_0_alias, 0, 64
	.other		__nv_reservedSMEM_offset_0_alias,@"STO_CUDA_RESERVED_SHARED STV_DEFAULT"
__nv_reservedSMEM_offset_0_alias:
	.zero		0
	.zero		64


//--------------------- .nv.constant0._Z7knn_gpuPKfiS0_iiiPfPiS2_S1_ --------------------------
	.section	.nv.constant0._Z7knn_gpuPKfiS0_iiiPfPiS2_S1_,"a",@progbits
	.sectionflags	@""
	.align	4
.nv.constant0._Z7knn_gpuPKfiS0_iiiPfPiS2_S1_:
	.zero		968


//--------------------- SYMBOLS --------------------------

	.type		.nv.reservedSmem.offset0,@object
	.size		.nv.reservedSmem.offset0,0x4
	.type		malloc,@function
